// auto-generated by cutlass_sweep.gemm — config: {"arch": "sm_100", "cluster_m": 2, "cluster_n": 2, "dtype": "fp16", "stages": 5, "tile_k": 128, "tile_m": 64, "tile_n": 64}
#include "cutlass/cutlass.h"
#include "cutlass/gemm/collective/collective_builder.hpp"
#include "cutlass/gemm/device/gemm_universal_adapter.h"
#include "cutlass/gemm/kernel/gemm_universal.hpp"
#include "cutlass/epilogue/collective/collective_builder.hpp"

using ElemA = cutlass::half_t;
using ElemB = cutlass::half_t;
using ElemCD = cutlass::half_t;
using Acc  = float;
using TileShape    = cute::Shape<cute::_64, cute::_64, cute::_128>;
using ClusterShape = cute::Shape<cute::_2, cute::_2, cute::_1>;

using CollectiveEpilogue = typename cutlass::epilogue::collective::CollectiveBuilder<
    cutlass::arch::Sm100, cutlass::arch::OpClassTensorOp,
    TileShape, ClusterShape,
    cutlass::epilogue::collective::EpilogueTileAuto,
    Acc, Acc,
    ElemCD, cutlass::layout::RowMajor, 128 / cutlass::sizeof_bits<ElemCD>::value,
    ElemCD, cutlass::layout::RowMajor, 128 / cutlass::sizeof_bits<ElemCD>::value,
    cutlass::epilogue::collective::EpilogueScheduleAuto
  >::CollectiveOp;

using CollectiveMainloop = typename cutlass::gemm::collective::CollectiveBuilder<
    cutlass::arch::Sm100, cutlass::arch::OpClassTensorOp,
    ElemA, cutlass::layout::RowMajor, 128 / cutlass::sizeof_bits<ElemA>::value,
    ElemB, cutlass::layout::ColumnMajor, 128 / cutlass::sizeof_bits<ElemB>::value,
    Acc,
    TileShape, ClusterShape,
    cutlass::gemm::collective::StageCount<5>,
    cutlass::gemm::collective::KernelScheduleAuto
  >::CollectiveOp;

using GemmKernel = cutlass::gemm::kernel::GemmUniversal<
    cute::Shape<int,int,int,int>,
    CollectiveMainloop,
    CollectiveEpilogue
>;
using Gemm = cutlass::gemm::device::GemmUniversalAdapter<GemmKernel>;

// Force the device kernel symbol into the cubin without needing a host main.
auto* _anchor = &cutlass::device_kernel<GemmKernel>;


// ===== COMPILED SASS (sm_100a) =====

	.target	sm_100a

	.elftype	@"ET_EXEC"


//--------------------- .note.nv.tkinfo           --------------------------
	.section	.note.nv.tkinfo,"",@"SHT_NOTE"
	.sectionflags	@"SHF_NOTE_NV_TKINFO"
	.tkinfo
        /*0018*/ 	.word	0x00000002
        /*0030*/ 	.string	""
        /*0030*/ 	.string	"ptxas"
        /*0030*/ 	.string	"Cuda compilation tools, release 13.0, V13.0.88"
        /*0030*/ 	.string	"Build cuda_13.0.r13.0/compiler.36424714_0"
        /*0030*/ 	.string	"-arch sm_100a -m 64 "



//--------------------- .note.nv.cuinfo           --------------------------
	.section	.note.nv.cuinfo,"",@"SHT_NOTE"
	.sectionflags	@"SHF_NOTE_NV_CUINFO"
        /*0018*/ 	.short	0x0002
        /*001a*/ 	.short	0x0064
        /*001c*/ 	.short	0x0082
	.zero		2


//--------------------- .nv.info                  --------------------------
	.section	.nv.info,"",@"SHT_CUDA_INFO"
	.align	4


	//----- nvinfo : EIATTR_REGCOUNT
	.align		4
        /*0000*/ 	.byte	0x04, 0x2f
        /*0002*/ 	.short	(.L_19 - .L_18)
	.align		4
.L_18:
        /*0004*/ 	.word	index@(_ZN7cutlass13device_kernelINS_4gemm6kernel13GemmUniversalIN4cute5tupleIJiiiiEEENS1_10collective13CollectiveMmaINS1_35MainloopSm100TmaUmmaWarpSpecializedILi5ELi2ELi4ENS5_IJNS4_1CILi2EEESB_NSA_ILi1EEEEEEEENS5_IJNSA_ILi64EEESF_NSA_ILi128EEEEEENS_6half_tENS5_IJlSC_lEEESI_SJ_NS4_8TiledMMAINS4_8MMA_AtomIJNS4_20SM100_MMA_F16BF16_SSISI_SI_fLi64ELi64ELNS4_4UMMA5MajorE0ELSO_0ELNSN_7ScaleInE0ELSP_0EEEEEENS4_6LayoutINS5_IJSC_SC_SC_EEENS5_IJNSA_ILi0EEESU_SU_EEEEENS5_IJNS4_10UnderscoreESX_SX_EEEEENS4_23SM90_TMA_LOAD_MULTICASTENS4_14ComposedLayoutINS4_7SwizzleILi3ELi4ELi3EEENS4_18smem_ptr_flag_bitsILi16EEENSS_INS5_IJNSA_ILi8EEESF_EEENS5_IJSF_SC_EEEEEEEvNS4_8identityES10_S1A_vS1B_EENS_8epilogue10collective18CollectiveEpilogueINS1D_23Sm100TmaWarpSpecializedILi3ELi2ELi16ELb1ELb0EEEJSH_NS5_IJNSS_ISF_SC_EENSS_INSA_ILi32EEESC_EEEEESI_SJ_SI_SJ_NS1D_6fusion15FusionCallbacksIS1H_NS1M_17LinearCombinationISI_fSI_fLNS_15FloatRoundStyleE2EEESH_S1L_JEEENS4_5SM1004TMEM4LOAD26SM100_TMEM_LOAD_16dp256b4xENS4_13SM90_TMA_LOADENS11_INS12_ILi2ELi4ELi3EEES15_NSS_INS5_IJS16_S1J_EEENS5_IJS1J_SC_EEEEEEENS4_17SM75_U32x4_LDSM_NENS4_14SM90_TMA_STOREES21_NS4_17SM90_U32x4_STSM_NENS4_39AutoVectorizingCopyWithAssumedAlignmentILi128EEEEEEvvEEEEvNT_6ParamsE)
        /*0008*/ 	.word	0x00000045


	//----- nvinfo : EIATTR_FRAME_SIZE
	.align		4
.L_19:
        /*000c*/ 	.byte	0x04, 0x11
        /*000e*/ 	.short	(.L_21 - .L_20)
	.align		4
.L_20:
        /*0010*/ 	.word	index@($__internal_2_$__cuda_sm10x_tcgen05_guardrail_trap_unallocated_columns_being_dealloced)
        /*0014*/ 	.word	0x00000000


	//----- nvinfo : EIATTR_FRAME_SIZE
	.align		4
.L_21:
        /*0018*/ 	.byte	0x04, 0x11
        /*001a*/ 	.short	(.L_23 - .L_22)
	.align		4
.L_22:
        /*001c*/ 	.word	index@($__internal_1_$__cuda_sm10x_tcgen05_guardrail_trap_phase_invalid_during_alloc)
        /*0020*/ 	.word	0x00000000


	//----- nvinfo : EIATTR_FRAME_SIZE
	.align		4
.L_23:
        /*0024*/ 	.byte	0x04, 0x11
        /*0026*/ 	.short	(.L_25 - .L_24)
	.align		4
.L_24:
        /*0028*/ 	.word	index@($__internal_0_$__cuda_sm10x_tcgen05_guardrail_trap_col_being_dealloced_not_returned_by_alloc)
        /*002c*/ 	.word	0x00000000


	//----- nvinfo : EIATTR_FRAME_SIZE
	.align		4
.L_25:
        /*0030*/ 	.byte	0x04, 0x11
        /*0032*/ 	.short	(.L_27 - .L_26)
	.align		4
.L_26:
        /*0034*/ 	.word	index@(_ZN7cutlass13device_kernelINS_4gemm6kernel13GemmUniversalIN4cute5tupleIJiiiiEEENS1_10collective13CollectiveMmaINS1_35MainloopSm100TmaUmmaWarpSpecializedILi5ELi2ELi4ENS5_IJNS4_1CILi2EEESB_NSA_ILi1EEEEEEEENS5_IJNSA_ILi64EEESF_NSA_ILi128EEEEEENS_6half_tENS5_IJlSC_lEEESI_SJ_NS4_8TiledMMAINS4_8MMA_AtomIJNS4_20SM100_MMA_F16BF16_SSISI_SI_fLi64ELi64ELNS4_4UMMA5MajorE0ELSO_0ELNSN_7ScaleInE0ELSP_0EEEEEENS4_6LayoutINS5_IJSC_SC_SC_EEENS5_IJNSA_ILi0EEESU_SU_EEEEENS5_IJNS4_10UnderscoreESX_SX_EEEEENS4_23SM90_TMA_LOAD_MULTICASTENS4_14ComposedLayoutINS4_7SwizzleILi3ELi4ELi3EEENS4_18smem_ptr_flag_bitsILi16EEENSS_INS5_IJNSA_ILi8EEESF_EEENS5_IJSF_SC_EEEEEEEvNS4_8identityES10_S1A_vS1B_EENS_8epilogue10collective18CollectiveEpilogueINS1D_23Sm100TmaWarpSpecializedILi3ELi2ELi16ELb1ELb0EEEJSH_NS5_IJNSS_ISF_SC_EENSS_INSA_ILi32EEESC_EEEEESI_SJ_SI_SJ_NS1D_6fusion15FusionCallbacksIS1H_NS1M_17LinearCombinationISI_fSI_fLNS_15FloatRoundStyleE2EEESH_S1L_JEEENS4_5SM1004TMEM4LOAD26SM100_TMEM_LOAD_16dp256b4xENS4_13SM90_TMA_LOADENS11_INS12_ILi2ELi4ELi3EEES15_NSS_INS5_IJS16_S1J_EEENS5_IJS1J_SC_EEEEEEENS4_17SM75_U32x4_LDSM_NENS4_14SM90_TMA_STOREES21_NS4_17SM90_U32x4_STSM_NENS4_39AutoVectorizingCopyWithAssumedAlignmentILi128EEEEEEvvEEEEvNT_6ParamsE)
        /*0038*/ 	.word	0x00000000


	//----- nvinfo : EIATTR_MIN_STACK_SIZE
	.align		4
.L_27:
        /*003c*/ 	.byte	0x04, 0x12
        /*003e*/ 	.short	(.L_29 - .L_28)
	.align		4
.L_28:
        /*0040*/ 	.word	index@(_ZN7cutlass13device_kernelINS_4gemm6kernel13GemmUniversalIN4cute5tupleIJiiiiEEENS1_10collective13CollectiveMmaINS1_35MainloopSm100TmaUmmaWarpSpecializedILi5ELi2ELi4ENS5_IJNS4_1CILi2EEESB_NSA_ILi1EEEEEEEENS5_IJNSA_ILi64EEESF_NSA_ILi128EEEEEENS_6half_tENS5_IJlSC_lEEESI_SJ_NS4_8TiledMMAINS4_8MMA_AtomIJNS4_20SM100_MMA_F16BF16_SSISI_SI_fLi64ELi64ELNS4_4UMMA5MajorE0ELSO_0ELNSN_7ScaleInE0ELSP_0EEEEEENS4_6LayoutINS5_IJSC_SC_SC_EEENS5_IJNSA_ILi0EEESU_SU_EEEEENS5_IJNS4_10UnderscoreESX_SX_EEEEENS4_23SM90_TMA_LOAD_MULTICASTENS4_14ComposedLayoutINS4_7SwizzleILi3ELi4ELi3EEENS4_18smem_ptr_flag_bitsILi16EEENSS_INS5_IJNSA_ILi8EEESF_EEENS5_IJSF_SC_EEEEEEEvNS4_8identityES10_S1A_vS1B_EENS_8epilogue10collective18CollectiveEpilogueINS1D_23Sm100TmaWarpSpecializedILi3ELi2ELi16ELb1ELb0EEEJSH_NS5_IJNSS_ISF_SC_EENSS_INSA_ILi32EEESC_EEEEESI_SJ_SI_SJ_NS1D_6fusion15FusionCallbacksIS1H_NS1M_17LinearCombinationISI_fSI_fLNS_15FloatRoundStyleE2EEESH_S1L_JEEENS4_5SM1004TMEM4LOAD26SM100_TMEM_LOAD_16dp256b4xENS4_13SM90_TMA_LOADENS11_INS12_ILi2ELi4ELi3EEES15_NSS_INS5_IJS16_S1J_EEENS5_IJS1J_SC_EEEEEEENS4_17SM75_U32x4_LDSM_NENS4_14SM90_TMA_STOREES21_NS4_17SM90_U32x4_STSM_NENS4_39AutoVectorizingCopyWithAssumedAlignmentILi128EEEEEEvvEEEEvNT_6ParamsE)
        /*0044*/ 	.word	0x00000000
.L_29:


//--------------------- .nv.compat                --------------------------
	.section	.nv.compat,"",@"SHT_CUDA_COMPAT_INFO"
	.align	4
        /*0000*/ 	.byte	0x02, 0x09, 0x01, 0x00, 0x02, 0x02, 0x02, 0x00, 0x02, 0x05, 0x05, 0x00, 0x03, 0x07, 0x01, 0x01
        /*0010*/ 	.byte	0x02, 0x03, 0x01, 0x00, 0x02, 0x06, 0x01, 0x00, 0x04, 0x0b, 0x08, 0x00, 0x09, 0x00, 0x00, 0x00
        /*0020*/ 	.byte	0x00, 0x00, 0x00, 0x00


//--------------------- .nv.info._ZN7cutlass13device_kernelINS_4gemm6kernel13GemmUniversalIN4cute5tupleIJiiiiEEENS1_10collective13CollectiveMmaINS1_35MainloopSm100TmaUmmaWarpSpecializedILi5ELi2ELi4ENS5_IJNS4_1CILi2EEESB_NSA_ILi1EEEEEEEENS5_IJNSA_ILi64EEESF_NSA_ILi128EEEEEENS_6half_tENS5_IJlSC_lEEESI_SJ_NS4_8TiledMMAINS4_8MMA_AtomIJNS4_20SM100_MMA_F16BF16_SSISI_SI_fLi64ELi64ELNS4_4UMMA5MajorE0ELSO_0ELNSN_7ScaleInE0ELSP_0EEEEEENS4_6LayoutINS5_IJSC_SC_SC_EEENS5_IJNSA_ILi0EEESU_SU_EEEEENS5_IJNS4_10UnderscoreESX_SX_EEEEENS4_23SM90_TMA_LOAD_MULTICASTENS4_14ComposedLayoutINS4_7SwizzleILi3ELi4ELi3EEENS4_18smem_ptr_flag_bitsILi16EEENSS_INS5_IJNSA_ILi8EEESF_EEENS5_IJSF_SC_EEEEEEEvNS4_8identityES10_S1A_vS1B_EENS_8epilogue10collective18CollectiveEpilogueINS1D_23Sm100TmaWarpSpecializedILi3ELi2ELi16ELb1ELb0EEEJSH_NS5_IJNSS_ISF_SC_EENSS_INSA_ILi32EEESC_EEEEESI_SJ_SI_SJ_NS1D_6fusion15FusionCallbacksIS1H_NS1M_17LinearCombinationISI_fSI_fLNS_15FloatRoundStyleE2EEESH_S1L_JEEENS4_5SM1004TMEM4LOAD26SM100_TMEM_LOAD_16dp256b4xENS4_13SM90_TMA_LOADENS11_INS12_ILi2ELi4ELi3EEES15_NSS_INS5_IJS16_S1J_EEENS5_IJS1J_SC_EEEEEEENS4_17SM75_U32x4_LDSM_NENS4_14SM90_TMA_STOREES21_NS4_17SM90_U32x4_STSM_NENS4_39AutoVectorizingCopyWithAssumedAlignmentILi128EEEEEEvvEEEEvNT_6ParamsE --------------------------
	.section	.nv.info._ZN7cutlass13device_kernelINS_4gemm6kernel13GemmUniversalIN4cute5tupleIJiiiiEEENS1_10collective13CollectiveMmaINS1_35MainloopSm100TmaUmmaWarpSpecializedILi5ELi2ELi4ENS5_IJNS4_1CILi2EEESB_NSA_ILi1EEEEEEEENS5_IJNSA_ILi64EEESF_NSA_ILi128EEEEEENS_6half_tENS5_IJlSC_lEEESI_SJ_NS4_8TiledMMAINS4_8MMA_AtomIJNS4_20SM100_MMA_F16BF16_SSISI_SI_fLi64ELi64ELNS4_4UMMA5MajorE0ELSO_0ELNSN_7ScaleInE0ELSP_0EEEEEENS4_6LayoutINS5_IJSC_SC_SC_EEENS5_IJNSA_ILi0EEESU_SU_EEEEENS5_IJNS4_10UnderscoreESX_SX_EEEEENS4_23SM90_TMA_LOAD_MULTICASTENS4_14ComposedLayoutINS4_7SwizzleILi3ELi4ELi3EEENS4_18smem_ptr_flag_bitsILi16EEENSS_INS5_IJNSA_ILi8EEESF_EEENS5_IJSF_SC_EEEEEEEvNS4_8identityES10_S1A_vS1B_EENS_8epilogue10collective18CollectiveEpilogueINS1D_23Sm100TmaWarpSpecializedILi3ELi2ELi16ELb1ELb0EEEJSH_NS5_IJNSS_ISF_SC_EENSS_INSA_ILi32EEESC_EEEEESI_SJ_SI_SJ_NS1D_6fusion15FusionCallbacksIS1H_NS1M_17LinearCombinationISI_fSI_fLNS_15FloatRoundStyleE2EEESH_S1L_JEEENS4_5SM1004TMEM4LOAD26SM100_TMEM_LOAD_16dp256b4xENS4_13SM90_TMA_LOADENS11_INS12_ILi2ELi4ELi3EEES15_NSS_INS5_IJS16_S1J_EEENS5_IJS1J_SC_EEEEEEENS4_17SM75_U32x4_LDSM_NENS4_14SM90_TMA_STOREES21_NS4_17SM90_U32x4_STSM_NENS4_39AutoVectorizingCopyWithAssumedAlignmentILi128EEEEEEvvEEEEvNT_6ParamsE,"",@"SHT_CUDA_INFO"
	.sectionflags	@""
	.align	4


	//----- nvinfo : EIATTR_CUDA_API_VERSION
	.align		4
        /*0000*/ 	.byte	0x04, 0x37
        /*0002*/ 	.short	(.L_31 - .L_30)
.L_30:
        /*0004*/ 	.word	0x00000082


	//----- nvinfo : EIATTR_KPARAM_INFO
	.align		4
.L_31:
        /*0008*/ 	.byte	0x04, 0x17
        /*000a*/ 	.short	(.L_33 - .L_32)
.L_32:
        /*000c*/ 	.word	0x00000000
        /*0010*/ 	.short	0x0000
        /*0012*/ 	.short	0x0000
        /*0014*/ 	.byte	0x00, 0xf0, 0x01, 0x20


	//----- nvinfo : EIATTR_AT_ENTRY_FRAGMENTS
	.align		4
.L_33:
        /*0018*/ 	.byte	0x04, 0x4f
        /*001a*/ 	.short	(.L_35 - .L_34)


	//   ....[0]....
.L_34:
        /*001c*/ 	.word	0x00000006


	//----- nvinfo : EIATTR_RESERVED_SMEM_USED
	.align		4
.L_35:
        /*0020*/ 	.byte	0x01, 0x41
	.zero		2


	//----- nvinfo : EIATTR_SPARSE_MMA_MASK
	.align		4
        /*0024*/ 	.byte	0x03, 0x50
        /*0026*/ 	.short	0x0000


	//----- nvinfo : EIATTR_TCGEN05_1CTA_USED
	.align		4
        /*0028*/ 	.byte	0x01, 0x51
	.zero		2


	//----- nvinfo : EIATTR_MAXREG_COUNT
	.align		4
        /*002c*/ 	.byte	0x03, 0x1b
        /*002e*/ 	.short	0x00ff


	//----- nvinfo : EIATTR_NUM_BARRIERS
	.align		4
        /*0030*/ 	.byte	0x02, 0x4c
        /*0032*/ 	.byte	0x07
	.zero		1


	//----- nvinfo : EIATTR_EXTERNS
	.align		4
        /*0034*/ 	.byte	0x04, 0x0f
        /*0036*/ 	.short	(.L_37 - .L_36)


	//   ....[0]....
	.align		4
.L_36:
        /*0038*/ 	.word	index@(__assertfail)


	//----- nvinfo : EIATTR_MERCURY_ISA_VERSION
	.align		4
.L_37:
        /*003c*/ 	.byte	0x03, 0x5f
        /*003e*/ 	.short	0x0101


	//----- nvinfo : EIATTR_INT_WARP_WIDE_INSTR_OFFSETS
	.align		4
        /*0040*/ 	.byte	0x04, 0x31
        /*0042*/ 	.short	(.L_39 - .L_38)


	//   ....[0]....
.L_38:
        /*0044*/ 	.word	0x00004320


	//   ....[1]....
        /*0048*/ 	.word	0x00004350


	//   ....[2]....
        /*004c*/ 	.word	0x00004370


	//   ....[3]....
        /*0050*/ 	.word	0x00004f40


	//   ....[4]....
        /*0054*/ 	.word	0x00004fc0


	//   ....[5]....
        /*0058*/ 	.word	0x000050c0


	//   ....[6]....
        /*005c*/ 	.word	0x000051d0


	//----- nvinfo : EIATTR_COOP_GROUP_MASK_REGIDS
	.align		4
.L_39:
        /*0060*/ 	.byte	0x04, 0x29
        /*0062*/ 	.short	(.L_41 - .L_40)


	//   ....[0]....
.L_40:
        /*0064*/ 	.word	0xffffffff


	//   ....[1]....
        /*0068*/ 	.word	0xffffffff


	//   ....[2]....
        /*006c*/ 	.word	0xffffffff


	//   ....[3]....
        /*0070*/ 	.word	0xffffffff


	//   ....[4]....
        /*0074*/ 	.word	0xffffffff


	//   ....[5]....
        /*0078*/ 	.word	0xffffffff


	//   ....[6]....
        /*007c*/ 	.word	0xffffffff


	//   ....[7]....
        /*0080*/ 	.word	0xffffffff


	//   ....[8]....
        /*0084*/ 	.word	0xffffffff


	//   ....[9]....
        /*0088*/ 	.word	0xffffffff


	//   ....[10]....
        /*008c*/ 	.word	0xffffffff


	//   ....[11]....
        /*0090*/ 	.word	0xffffffff


	//   ....[12]....
        /*0094*/ 	.word	0xffffffff


	//   ....[13]....
        /*0098*/ 	.word	0xffffffff


	//----- nvinfo : EIATTR_COOP_GROUP_INSTR_OFFSETS
	.align		4
.L_41:
        /*009c*/ 	.byte	0x04, 0x28
        /*009e*/ 	.short	(.L_43 - .L_42)


	//   ....[0]....
.L_42:
        /*00a0*/ 	.word	0x00000080


	//   ....[1]....
        /*00a4*/ 	.word	0x000004f0


	//   ....[2]....
        /*00a8*/ 	.word	0x000006c0


	//   ....[3]....
        /*00ac*/ 	.word	0x00000840


	//   ....[4]....
        /*00b0*/ 	.word	0x00000940


	//   ....[5]....
        /*00b4*/ 	.word	0x00000ab0


	//   ....[6]....
        /*00b8*/ 	.word	0x00000c50


	//   ....[7]....
        /*00bc*/ 	.word	0x00000e00


	//   ....[8]....
        /*00c0*/ 	.word	0x00002400


	//   ....[9]....
        /*00c4*/ 	.word	0x00003350


	//   ....[10]....
        /*00c8*/ 	.word	0x00003560


	//   ....[11]....
        /*00cc*/ 	.word	0x00003590


	//   ....[12]....
        /*00d0*/ 	.word	0x00004200


	//   ....[13]....
        /*00d4*/ 	.word	0x00004430


	//----- nvinfo : EIATTR_VRC_CTA_INIT_COUNT
	.align		4
.L_43:
        /*00d8*/ 	.byte	0x02, 0x4a
        /*00da*/ 	.byte	0x80
	.zero		1


	//----- nvinfo : EIATTR_SYSCALL_OFFSETS
	.align		4
        /*00dc*/ 	.byte	0x04, 0x46
        /*00de*/ 	.short	(.L_45 - .L_44)


	//   ....[0]....
.L_44:
        /*00e0*/ 	.word	0x00005ed0


	//   ....[1]....
        /*00e4*/ 	.word	0x00005fc0


	//   ....[2]....
        /*00e8*/ 	.word	0x00006800


	//   ....[3]....
        /*00ec*/ 	.word	0x00007150


	//----- nvinfo : EIATTR_MBARRIER_INSTR_OFFSETS
	.align		4
.L_45:
        /*00f0*/ 	.byte	0x04, 0x39
        /*00f2*/ 	.short	(.L_47 - .L_46)


	//   ....[0]....
.L_46:
        /*00f4*/ 	.word	0x00000610
        /*00f8*/ 	.word	0x000000ff
        /*00fc*/ 	.word	0x00000000
        /*0100*/ 	.short	0x0100
        /*0102*/ 	.byte	0x04
	.zero		1


	//   ....[1]....
        /*0104*/ 	.word	0x00000620
        /*0108*/ 	.word	0x000000ff
        /*010c*/ 	.word	0x00000028
        /*0110*/ 	.short	0x0100
        /*0112*/ 	.byte	0x04
	.zero		1


	//   ....[2]....
        /*0114*/ 	.word	0x00000630
        /*0118*/ 	.word	0x000000ff
        /*011c*/ 	.word	0x00000008
        /*0120*/ 	.short	0x0100
        /*0122*/ 	.byte	0x04
	.zero		1


	//   ....[3]....
        /*0124*/ 	.word	0x00000640
        /*0128*/ 	.word	0x000000ff
        /*012c*/ 	.word	0x00000030
        /*0130*/ 	.short	0x0100
        /*0132*/ 	.byte	0x04
	.zero		1


	//   ....[4]....
        /*0134*/ 	.word	0x00000650
        /*0138*/ 	.word	0x000000ff
        /*013c*/ 	.word	0x00000010
        /*0140*/ 	.short	0x0100
        /*0142*/ 	.byte	0x04
	.zero		1


	//   ....[5]....
        /*0144*/ 	.word	0x00000660
        /*0148*/ 	.word	0x000000ff
        /*014c*/ 	.word	0x00000038
        /*0150*/ 	.short	0x0100
        /*0152*/ 	.byte	0x04
	.zero		1


	//   ....[6]....
        /*0154*/ 	.word	0x00000670
        /*0158*/ 	.word	0x000000ff
        /*015c*/ 	.word	0x00000018
        /*0160*/ 	.short	0x0100
        /*0162*/ 	.byte	0x04
	.zero		1


	//   ....[7]....
        /*0164*/ 	.word	0x00000680
        /*0168*/ 	.word	0x000000ff
        /*016c*/ 	.word	0x00000040
        /*0170*/ 	.short	0x0100
        /*0172*/ 	.byte	0x04
	.zero		1


	//   ....[8]....
        /*0174*/ 	.word	0x00000690
        /*0178*/ 	.word	0x000000ff
        /*017c*/ 	.word	0x00000020
        /*0180*/ 	.short	0x0100
        /*0182*/ 	.byte	0x04
	.zero		1


	//   ....[9]....
        /*0184*/ 	.word	0x000006a0
        /*0188*/ 	.word	0x000000ff
        /*018c*/ 	.word	0x00000048
        /*0190*/ 	.short	0x0100
        /*0192*/ 	.byte	0x04
	.zero		1


	//   ....[10]....
        /*0194*/ 	.word	0x000007d0
        /*0198*/ 	.word	0x000000ff
        /*019c*/ 	.word	0x00000050
        /*01a0*/ 	.short	0x0100
        /*01a2*/ 	.byte	0x04
	.zero		1


	//   ....[11]....
        /*01a4*/ 	.word	0x000007e0
        /*01a8*/ 	.word	0x000000ff
        /*01ac*/ 	.word	0x00000068
        /*01b0*/ 	.short	0x0100
        /*01b2*/ 	.byte	0x04
	.zero		1


	//   ....[12]....
        /*01b4*/ 	.word	0x000007f0
        /*01b8*/ 	.word	0x000000ff
        /*01bc*/ 	.word	0x00000058
        /*01c0*/ 	.short	0x0100
        /*01c2*/ 	.byte	0x04
	.zero		1


	//   ....[13]....
        /*01c4*/ 	.word	0x00000800
        /*01c8*/ 	.word	0x000000ff
        /*01cc*/ 	.word	0x00000070
        /*01d0*/ 	.short	0x0100
        /*01d2*/ 	.byte	0x04
	.zero		1


	//   ....[14]....
        /*01d4*/ 	.word	0x00000810
        /*01d8*/ 	.word	0x000000ff
        /*01dc*/ 	.word	0x00000060
        /*01e0*/ 	.short	0x0100
        /*01e2*/ 	.byte	0x04
	.zero		1


	//   ....[15]....
        /*01e4*/ 	.word	0x00000820
        /*01e8*/ 	.word	0x000000ff
        /*01ec*/ 	.word	0x00000078
        /*01f0*/ 	.short	0x0100
        /*01f2*/ 	.byte	0x04
	.zero		1


	//   ....[16]....
        /*01f4*/ 	.word	0x00000910
        /*01f8*/ 	.word	0x000000ff
        /*01fc*/ 	.word	0x00000080
        /*0200*/ 	.short	0x0100
        /*0202*/ 	.byte	0x06
	.zero		1


	//   ....[17]....
        /*0204*/ 	.word	0x00000920
        /*0208*/ 	.word	0x000000ff
        /*020c*/ 	.word	0x00000088
        /*0210*/ 	.short	0x0100
        /*0212*/ 	.byte	0x06
	.zero		1


	//   ....[18]....
        /*0214*/ 	.word	0x00000a60
        /*0218*/ 	.word	0x000000ff
        /*021c*/ 	.word	0x00000090
        /*0220*/ 	.short	0x0100
        /*0222*/ 	.byte	0x06
	.zero		1


	//   ....[19]....
        /*0224*/ 	.word	0x00000a70
        /*0228*/ 	.word	0x000000ff
        /*022c*/ 	.word	0x000000a0
        /*0230*/ 	.short	0x0100
        /*0232*/ 	.byte	0x06
	.zero		1


	//   ....[20]....
        /*0234*/ 	.word	0x00000a80
        /*0238*/ 	.word	0x000000ff
        /*023c*/ 	.word	0x00000098
        /*0240*/ 	.short	0x0100
        /*0242*/ 	.byte	0x06
	.zero		1


	//   ....[21]....
        /*0244*/ 	.word	0x00000a90
        /*0248*/ 	.word	0x000000ff
        /*024c*/ 	.word	0x000000a8
        /*0250*/ 	.short	0x0100
        /*0252*/ 	.byte	0x06
	.zero		1


	//   ....[22]....
        /*0254*/ 	.word	0x00000bc0
        /*0258*/ 	.word	0x000000ff
        /*025c*/ 	.word	0x000000b0
        /*0260*/ 	.short	0x0100
        /*0262*/ 	.byte	0x04
	.zero		1


	//   ....[23]....
        /*0264*/ 	.word	0x00000bd0
        /*0268*/ 	.word	0x000000ff
        /*026c*/ 	.word	0x000000d0
        /*0270*/ 	.short	0x0100
        /*0272*/ 	.byte	0x04
	.zero		1


	//   ....[24]....
        /*0274*/ 	.word	0x00000be0
        /*0278*/ 	.word	0x000000ff
        /*027c*/ 	.word	0x000000b8
        /*0280*/ 	.short	0x0100
        /*0282*/ 	.byte	0x04
	.zero		1


	//   ....[25]....
        /*0284*/ 	.word	0x00000bf0
        /*0288*/ 	.word	0x000000ff
        /*028c*/ 	.word	0x000000d8
        /*0290*/ 	.short	0x0100
        /*0292*/ 	.byte	0x04
	.zero		1


	//   ....[26]....
        /*0294*/ 	.word	0x00000c00
        /*0298*/ 	.word	0x000000ff
        /*029c*/ 	.word	0x000000c0
        /*02a0*/ 	.short	0x0100
        /*02a2*/ 	.byte	0x04
	.zero		1


	//   ....[27]....
        /*02a4*/ 	.word	0x00000c10
        /*02a8*/ 	.word	0x000000ff
        /*02ac*/ 	.word	0x000000e0
        /*02b0*/ 	.short	0x0100
        /*02b2*/ 	.byte	0x04
	.zero		1


	//   ....[28]....
        /*02b4*/ 	.word	0x00000c20
        /*02b8*/ 	.word	0x000000ff
        /*02bc*/ 	.word	0x000000c8
        /*02c0*/ 	.short	0x0100
        /*02c2*/ 	.byte	0x04
	.zero		1


	//   ....[29]....
        /*02c4*/ 	.word	0x00000c30
        /*02c8*/ 	.word	0x000000ff
        /*02cc*/ 	.word	0x000000e8
        /*02d0*/ 	.short	0x0100
        /*02d2*/ 	.byte	0x04
	.zero		1


	//   ....[30]....
        /*02d4*/ 	.word	0x00000d20
        /*02d8*/ 	.word	0x000000ff
        /*02dc*/ 	.word	0x000000f0
        /*02e0*/ 	.short	0x0100
        /*02e2*/ 	.byte	0x04
	.zero		1


	//   ....[31]....
        /*02e4*/ 	.word	0x00000d30
        /*02e8*/ 	.word	0x000000ff
        /*02ec*/ 	.word	0x00000100
        /*02f0*/ 	.short	0x0100
        /*02f2*/ 	.byte	0x04
	.zero		1


	//   ....[32]....
        /*02f4*/ 	.word	0x00000d40
        /*02f8*/ 	.word	0x000000ff
        /*02fc*/ 	.word	0x000000f8
        /*0300*/ 	.short	0x0100
        /*0302*/ 	.byte	0x04
	.zero		1


	//   ....[33]....
        /*0304*/ 	.word	0x00000d50
        /*0308*/ 	.word	0x000000ff
        /*030c*/ 	.word	0x00000108
        /*0310*/ 	.short	0x0100
        /*0312*/ 	.byte	0x04
	.zero		1


	//   ....[34]....
        /*0314*/ 	.word	0x000019f0
        /*0318*/ 	.word	0x00000000
        /*031c*/ 	.word	0x00000100
        /*0320*/ 	.short	0x010a
        /*0322*/ 	.byte	0xff
	.zero		1


	//   ....[35]....
        /*0324*/ 	.word	0x00001a20
        /*0328*/ 	.word	0x00000000
        /*032c*/ 	.word	0x000000f0
        /*0330*/ 	.short	0x0101
        /*0332*/ 	.byte	0xff
	.zero		1


	//   ....[36]....
        /*0334*/ 	.word	0x00001b00
        /*0338*/ 	.word	0x000000ff
        /*033c*/ 	.word	0x00000028
        /*0340*/ 	.short	0x010a
        /*0342*/ 	.byte	0x04
	.zero		1


	//   ....[37]....
        /*0344*/ 	.word	0x00001b80
        /*0348*/ 	.word	0x000000ff
        /*034c*/ 	.word	0x00000028
        /*0350*/ 	.short	0x010a
        /*0352*/ 	.byte	0x21
	.zero		1


	//   ....[38]....
        /*0354*/ 	.word	0x00001cc0
        /*0358*/ 	.word	0x000000ff
        /*035c*/ 	.word	0x00000028
        /*0360*/ 	.short	0x010a
        /*0362*/ 	.byte	0x04
	.zero		1


	//   ....[39]....
        /*0364*/ 	.word	0x00001f80
        /*0368*/ 	.word	0x000000ff
        /*036c*/ 	.word	0x00000088
        /*0370*/ 	.short	0x0101
        /*0372*/ 	.byte	0x15
	.zero		1


	//   ....[40]....
        /*0374*/ 	.word	0x00001fa0
        /*0378*/ 	.word	0x000000ff
        /*037c*/ 	.word	0x00000028
        /*0380*/ 	.short	0x010a
        /*0382*/ 	.byte	0x04
	.zero		1


	//   ....[41]....
        /*0384*/ 	.word	0x00002020
        /*0388*/ 	.word	0x000000ff
        /*038c*/ 	.word	0x00000028
        /*0390*/ 	.short	0x010a
        /*0392*/ 	.byte	0x21
	.zero		1


	//   ....[42]....
        /*0394*/ 	.word	0x00002160
        /*0398*/ 	.word	0x000000ff
        /*039c*/ 	.word	0x00000028
        /*03a0*/ 	.short	0x010a
        /*03a2*/ 	.byte	0x04
	.zero		1


	//   ....[43]....
        /*03a4*/ 	.word	0x00002430
        /*03a8*/ 	.word	0x00000003
        /*03ac*/ 	.word	0x00000090
        /*03b0*/ 	.short	0x010a
        /*03b2*/ 	.byte	0xff
	.zero		1


	//   ....[44]....
        /*03b4*/ 	.word	0x00002580
        /*03b8*/ 	.word	0x00000000
        /*03bc*/ 	.word	0x00000000
        /*03c0*/ 	.short	0x0101
        /*03c2*/ 	.byte	0xff
	.zero		1


	//   ....[45]....
        /*03c4*/ 	.word	0x00002b40
        /*03c8*/ 	.word	0x000000ff
        /*03cc*/ 	.word	0x00000000
        /*03d0*/ 	.short	0x010a
        /*03d2*/ 	.byte	0x04
	.zero		1


	//   ....[46]....
        /*03d4*/ 	.word	0x00002bd0
        /*03d8*/ 	.word	0x000000ff
        /*03dc*/ 	.word	0x00000000
        /*03e0*/ 	.short	0x010a
        /*03e2*/ 	.byte	0x05
	.zero		1


	//   ....[47]....
        /*03e4*/ 	.word	0x00002c60
        /*03e8*/ 	.word	0x000000ff
        /*03ec*/ 	.word	0x00000000
        /*03f0*/ 	.short	0x010a
        /*03f2*/ 	.byte	0x05
	.zero		1


	//   ....[48]....
        /*03f4*/ 	.word	0x00002cf0
        /*03f8*/ 	.word	0x000000ff
        /*03fc*/ 	.word	0x00000000
        /*0400*/ 	.short	0x010a
        /*0402*/ 	.byte	0x05
	.zero		1


	//   ....[49]....
        /*0404*/ 	.word	0x00002d90
        /*0408*/ 	.word	0x00000000
        /*040c*/ 	.word	0x00000000
        /*0410*/ 	.short	0x010a
        /*0412*/ 	.byte	0xff
	.zero		1


	//   ....[50]....
        /*0414*/ 	.word	0x00002eb0
        /*0418*/ 	.word	0x00000002
        /*041c*/ 	.word	0x000000f0
        /*0420*/ 	.short	0x010a
        /*0422*/ 	.byte	0xff
	.zero		1


	//   ....[51]....
        /*0424*/ 	.word	0x00002f20
        /*0428*/ 	.word	0x00000002
        /*042c*/ 	.word	0x00000000
        /*0430*/ 	.short	0x0101
        /*0432*/ 	.byte	0xff
	.zero		1


	//   ....[52]....
        /*0434*/ 	.word	0x00002f40
        /*0438*/ 	.word	0x000000ff
        /*043c*/ 	.word	0x000000a0
        /*0440*/ 	.short	0x010a
        /*0442*/ 	.byte	0x04
	.zero		1


	//   ....[53]....
        /*0444*/ 	.word	0x00003060
        /*0448*/ 	.word	0x00000002
        /*044c*/ 	.word	0x00000090
        /*0450*/ 	.short	0x010a
        /*0452*/ 	.byte	0xff
	.zero		1


	//   ....[54]....
        /*0454*/ 	.word	0x00003160
        /*0458*/ 	.word	0x00000002
        /*045c*/ 	.word	0x00000000
        /*0460*/ 	.short	0x0101
        /*0462*/ 	.byte	0xff
	.zero		1


	//   ....[55]....
        /*0464*/ 	.word	0x000031f0
        /*0468*/ 	.word	0x000000ff
        /*046c*/ 	.word	0x000000a0
        /*0470*/ 	.short	0x0106
        /*0472*/ 	.byte	0x04
	.zero		1


	//   ....[56]....
        /*0474*/ 	.word	0x00003210
        /*0478*/ 	.word	0x000000ff
        /*047c*/ 	.word	0x000000a0
        /*0480*/ 	.short	0x010a
        /*0482*/ 	.byte	0x04
	.zero		1


	//   ....[57]....
        /*0484*/ 	.word	0x000032a0
        /*0488*/ 	.word	0x000000ff
        /*048c*/ 	.word	0x000000a0
        /*0490*/ 	.short	0x0106
        /*0492*/ 	.byte	0x07
	.zero		1


	//   ....[58]....
        /*0494*/ 	.word	0x000032e0
        /*0498*/ 	.word	0x00000000
        /*049c*/ 	.word	0x000000a0
        /*04a0*/ 	.short	0x010a
        /*04a2*/ 	.byte	0xff
	.zero		1


	//   ....[59]....
        /*04a4*/ 	.word	0x000038b0
        /*04a8*/ 	.word	0x00000000
        /*04ac*/ 	.word	0x00000090
        /*04b0*/ 	.short	0x010a
        /*04b2*/ 	.byte	0xff
	.zero		1


	//   ....[60]....
        /*04b4*/ 	.word	0x000039b0
        /*04b8*/ 	.word	0x00000003
        /*04bc*/ 	.word	0x00000000
        /*04c0*/ 	.short	0x0101
        /*04c2*/ 	.byte	0xff
	.zero		1


	//   ....[61]....
        /*04c4*/ 	.word	0x000039c0
        /*04c8*/ 	.word	0x000000ff
        /*04cc*/ 	.word	0x00000000
        /*04d0*/ 	.short	0x010a
        /*04d2*/ 	.byte	0x04
	.zero		1


	//   ....[62]....
        /*04d4*/ 	.word	0x00003a40
        /*04d8*/ 	.word	0x000000ff
        /*04dc*/ 	.word	0x000000d0
        /*04e0*/ 	.short	0x010a
        /*04e2*/ 	.byte	0x2e
	.zero		1


	//   ....[63]....
        /*04e4*/ 	.word	0x00003b20
        /*04e8*/ 	.word	0x000000ff
        /*04ec*/ 	.word	0x00000000
        /*04f0*/ 	.short	0x010a
        /*04f2*/ 	.byte	0x07
	.zero		1


	//   ....[64]....
        /*04f4*/ 	.word	0x00003c60
        /*04f8*/ 	.word	0x000000ff
        /*04fc*/ 	.word	0x00000000
        /*0500*/ 	.short	0x010a
        /*0502*/ 	.byte	0x04
	.zero		1


	//   ....[65]....
        /*0504*/ 	.word	0x00004030
        /*0508*/ 	.word	0x000000ff
        /*050c*/ 	.word	0x00000000
        /*0510*/ 	.short	0x010a
        /*0512*/ 	.byte	0x04
	.zero		1


	//   ....[66]....
        /*0514*/ 	.word	0x000040c0
        /*0518*/ 	.word	0x000000ff
        /*051c*/ 	.word	0x00000000
        /*0520*/ 	.short	0x010a
        /*0522*/ 	.byte	0x05
	.zero		1


	//   ....[67]....
        /*0524*/ 	.word	0x00004150
        /*0528*/ 	.word	0x000000ff
        /*052c*/ 	.word	0x00000000
        /*0530*/ 	.short	0x010a
        /*0532*/ 	.byte	0x05
	.zero		1


	//   ....[68]....
        /*0534*/ 	.word	0x000041e0
        /*0538*/ 	.word	0x000000ff
        /*053c*/ 	.word	0x00000000
        /*0540*/ 	.short	0x010a
        /*0542*/ 	.byte	0x04
	.zero		1


	//   ....[69]....
        /*0544*/ 	.word	0x00004670
        /*0548*/ 	.word	0x0000000c
        /*054c*/ 	.word	0x00000090
        /*0550*/ 	.short	0x010a
        /*0552*/ 	.byte	0xff
	.zero		1


	//   ....[70]....
        /*0554*/ 	.word	0x000047e0
        /*0558*/ 	.word	0x00000000
        /*055c*/ 	.word	0x00000000
        /*0560*/ 	.short	0x0101
        /*0562*/ 	.byte	0xff
	.zero		1


	//   ....[71]....
        /*0564*/ 	.word	0x00004c60
        /*0568*/ 	.word	0x000000ff
        /*056c*/ 	.word	0x00000088
        /*0570*/ 	.short	0x010a
        /*0572*/ 	.byte	0x18
	.zero		1


	//   ....[72]....
        /*0574*/ 	.word	0x00004e20
        /*0578*/ 	.word	0x000000ff
        /*057c*/ 	.word	0x00000068
        /*0580*/ 	.short	0x010a
        /*0582*/ 	.byte	0x04
	.zero		1


	//   ....[73]....
        /*0584*/ 	.word	0x00004ff0
        /*0588*/ 	.word	0x000000ff
        /*058c*/ 	.word	0x00000050
        /*0590*/ 	.short	0x010b
        /*0592*/ 	.byte	0x04
	.zero		1


	//   ....[74]....
        /*0594*/ 	.word	0x00005000
        /*0598*/ 	.word	0x000000ff
        /*059c*/ 	.word	0x00000000
        /*05a0*/ 	.short	0x0101
        /*05a2*/ 	.byte	0x14
	.zero		1


	//   ....[75]....
        /*05a4*/ 	.word	0x00005010
        /*05a8*/ 	.word	0x000000ff
        /*05ac*/ 	.word	0x00000068
        /*05b0*/ 	.short	0x010a
        /*05b2*/ 	.byte	0x05
	.zero		1


	//   ....[76]....
        /*05b4*/ 	.word	0x00005200
        /*05b8*/ 	.word	0x000000ff
        /*05bc*/ 	.word	0x00000050
        /*05c0*/ 	.short	0x010b
        /*05c2*/ 	.byte	0x05
	.zero		1


	//   ....[77]....
        /*05c4*/ 	.word	0x00005210
        /*05c8*/ 	.word	0x000000ff
        /*05cc*/ 	.word	0x00000000
        /*05d0*/ 	.short	0x0101
        /*05d2*/ 	.byte	0x04
	.zero		1


	//   ....[78]....
        /*05d4*/ 	.word	0x000052b0
        /*05d8*/ 	.word	0x000000ff
        /*05dc*/ 	.word	0x00000000
        /*05e0*/ 	.short	0x010a
        /*05e2*/ 	.byte	0x04
	.zero		1


	//   ....[79]....
        /*05e4*/ 	.word	0x00005340
        /*05e8*/ 	.word	0x000000ff
        /*05ec*/ 	.word	0x00000000
        /*05f0*/ 	.short	0x010a
        /*05f2*/ 	.byte	0x05
	.zero		1


	//   ....[80]....
        /*05f4*/ 	.word	0x000053e0
        /*05f8*/ 	.word	0x00000000
        /*05fc*/ 	.word	0x00000000
        /*0600*/ 	.short	0x010a
        /*0602*/ 	.byte	0xff
	.zero		1


	//   ....[81]....
        /*0604*/ 	.word	0x00005740
        /*0608*/ 	.word	0x00000000
        /*060c*/ 	.word	0x00000090
        /*0610*/ 	.short	0x010a
        /*0612*/ 	.byte	0xff
	.zero		1


	//   ....[82]....
        /*0614*/ 	.word	0x00005810
        /*0618*/ 	.word	0x00000000
        /*061c*/ 	.word	0x00000000
        /*0620*/ 	.short	0x0101
        /*0622*/ 	.byte	0xff
	.zero		1


	//   ....[83]....
        /*0624*/ 	.word	0x00006420
        /*0628*/ 	.word	0x00000002
        /*062c*/ 	.word	0x00000050
        /*0630*/ 	.short	0x010a
        /*0632*/ 	.byte	0xff
	.zero		1


	//   ....[84]....
        /*0634*/ 	.word	0x00006460
        /*0638*/ 	.word	0x0000001b
        /*063c*/ 	.word	0x000000b0
        /*0640*/ 	.short	0x010a
        /*0642*/ 	.byte	0xff
	.zero		1


	//   ....[85]....
        /*0644*/ 	.word	0x00006550
        /*0648*/ 	.word	0x00000002
        /*064c*/ 	.word	0x00000050
        /*0650*/ 	.short	0x010a
        /*0652*/ 	.byte	0xff
	.zero		1


	//   ....[86]....
        /*0654*/ 	.word	0x000066e0
        /*0658*/ 	.word	0x0000001b
        /*065c*/ 	.word	0x000000b0
        /*0660*/ 	.short	0x010a
        /*0662*/ 	.byte	0xff
	.zero		1


	//   ....[87]....
        /*0664*/ 	.word	0x00006eb0
        /*0668*/ 	.word	0x00000000
        /*066c*/ 	.word	0x00000000
        /*0670*/ 	.short	0x0101
        /*0672*/ 	.byte	0xff
	.zero		1


	//   ....[88]....
        /*0674*/ 	.word	0x00006ec0
        /*0678*/ 	.word	0x00000002
        /*067c*/ 	.word	0x00000050
        /*0680*/ 	.short	0x010a
        /*0682*/ 	.byte	0xff
	.zero		1


	//   ....[89]....
        /*0684*/ 	.word	0x00006f80
        /*0688*/ 	.word	0x00000002
        /*068c*/ 	.word	0x00000050
        /*0690*/ 	.short	0x010a
        /*0692*/ 	.byte	0xff
	.zero		1


	//   ....[90]....
        /*0694*/ 	.word	0x00007330
        /*0698*/ 	.word	0x000000ff
        /*069c*/ 	.word	0x00000000
        /*06a0*/ 	.short	0x0101
        /*06a2*/ 	.byte	0x04
	.zero		1


	//   ....[91]....
        /*06a4*/ 	.word	0x00007880
        /*06a8*/ 	.word	0x00000000
        /*06ac*/ 	.word	0x00000000
        /*06b0*/ 	.short	0x0101
        /*06b2*/ 	.byte	0xff
	.zero		1


	//   ....[92]....
        /*06b4*/ 	.word	0x00007b30
        /*06b8*/ 	.word	0x000000ff
        /*06bc*/ 	.word	0x00000000
        /*06c0*/ 	.short	0x0101
        /*06c2*/ 	.byte	0x04
	.zero		1


	//   ....[93]....
        /*06c4*/ 	.word	0x00007b50
        /*06c8*/ 	.word	0x00000000
        /*06cc*/ 	.word	0x00000100
        /*06d0*/ 	.short	0x010a
        /*06d2*/ 	.byte	0xff
	.zero		1


	//   ....[94]....
        /*06d4*/ 	.word	0x00007bb0
        /*06d8*/ 	.word	0x00000000
        /*06dc*/ 	.word	0x00000028
        /*06e0*/ 	.short	0x010a
        /*06e2*/ 	.byte	0xff
	.zero		1


	//   ....[95]....
        /*06e4*/ 	.word	0x00007c10
        /*06e8*/ 	.word	0x00000000
        /*06ec*/ 	.word	0x00000028
        /*06f0*/ 	.short	0x010a
        /*06f2*/ 	.byte	0xff
	.zero		1


	//   ....[96]....
        /*06f4*/ 	.word	0x00007c60
        /*06f8*/ 	.word	0x00000003
        /*06fc*/ 	.word	0x00000090
        /*0700*/ 	.short	0x010a
        /*0702*/ 	.byte	0xff
	.zero		1


	//   ....[97]....
        /*0704*/ 	.word	0x00007cc0
        /*0708*/ 	.word	0x00000000
        /*070c*/ 	.word	0x00000000
        /*0710*/ 	.short	0x010a
        /*0712*/ 	.byte	0xff
	.zero		1


	//   ....[98]....
        /*0714*/ 	.word	0x00007d20
        /*0718*/ 	.word	0x00000000
        /*071c*/ 	.word	0x00000000
        /*0720*/ 	.short	0x010a
        /*0722*/ 	.byte	0xff
	.zero		1


	//   ....[99]....
        /*0724*/ 	.word	0x00007d80
        /*0728*/ 	.word	0x00000000
        /*072c*/ 	.word	0x00000000
        /*0730*/ 	.short	0x010a
        /*0732*/ 	.byte	0xff
	.zero		1


	//   ....[100]....
        /*0734*/ 	.word	0x00007de0
        /*0738*/ 	.word	0x00000000
        /*073c*/ 	.word	0x00000000
        /*0740*/ 	.short	0x010a
        /*0742*/ 	.byte	0xff
	.zero		1


	//   ....[101]....
        /*0744*/ 	.word	0x00007e30
        /*0748*/ 	.word	0x00000002
        /*074c*/ 	.word	0x000000f0
        /*0750*/ 	.short	0x010a
        /*0752*/ 	.byte	0xff
	.zero		1


	//   ....[102]....
        /*0754*/ 	.word	0x00007e90
        /*0758*/ 	.word	0x00000002
        /*075c*/ 	.word	0x000000a0
        /*0760*/ 	.short	0x010a
        /*0762*/ 	.byte	0xff
	.zero		1


	//   ....[103]....
        /*0764*/ 	.word	0x00007ee0
        /*0768*/ 	.word	0x00000002
        /*076c*/ 	.word	0x00000090
        /*0770*/ 	.short	0x010a
        /*0772*/ 	.byte	0xff
	.zero		1


	//   ....[104]....
        /*0774*/ 	.word	0x00007f40
        /*0778*/ 	.word	0x00000000
        /*077c*/ 	.word	0x000000a0
        /*0780*/ 	.short	0x010a
        /*0782*/ 	.byte	0xff
	.zero		1


	//   ....[105]....
        /*0784*/ 	.word	0x00007f90
        /*0788*/ 	.word	0x00000000
        /*078c*/ 	.word	0x00000090
        /*0790*/ 	.short	0x010a
        /*0792*/ 	.byte	0xff
	.zero		1


	//   ....[106]....
        /*0794*/ 	.word	0x00007ff0
        /*0798*/ 	.word	0x00000002
        /*079c*/ 	.word	0x000000d0
        /*07a0*/ 	.short	0x010a
        /*07a2*/ 	.byte	0xff
	.zero		1


	//   ....[107]....
        /*07a4*/ 	.word	0x00008050
        /*07a8*/ 	.word	0x00000000
        /*07ac*/ 	.word	0x00000000
        /*07b0*/ 	.short	0x010a
        /*07b2*/ 	.byte	0xff
	.zero		1


	//   ....[108]....
        /*07b4*/ 	.word	0x000080b0
        /*07b8*/ 	.word	0x00000000
        /*07bc*/ 	.word	0x00000000
        /*07c0*/ 	.short	0x010a
        /*07c2*/ 	.byte	0xff
	.zero		1


	//   ....[109]....
        /*07c4*/ 	.word	0x00008110
        /*07c8*/ 	.word	0x00000000
        /*07cc*/ 	.word	0x00000000
        /*07d0*/ 	.short	0x010a
        /*07d2*/ 	.byte	0xff
	.zero		1


	//   ....[110]....
        /*07d4*/ 	.word	0x00008170
        /*07d8*/ 	.word	0x00000000
        /*07dc*/ 	.word	0x00000000
        /*07e0*/ 	.short	0x010a
        /*07e2*/ 	.byte	0xff
	.zero		1


	//   ....[111]....
        /*07e4*/ 	.word	0x000081d0
        /*07e8*/ 	.word	0x00000000
        /*07ec*/ 	.word	0x00000000
        /*07f0*/ 	.short	0x010a
        /*07f2*/ 	.byte	0xff
	.zero		1


	//   ....[112]....
        /*07f4*/ 	.word	0x00008220
        /*07f8*/ 	.word	0x0000000c
        /*07fc*/ 	.word	0x00000090
        /*0800*/ 	.short	0x010a
        /*0802*/ 	.byte	0xff
	.zero		1


	//   ....[113]....
        /*0804*/ 	.word	0x00008280
        /*0808*/ 	.word	0x00000000
        /*080c*/ 	.word	0x00000088
        /*0810*/ 	.short	0x010a
        /*0812*/ 	.byte	0xff
	.zero		1


	//   ....[114]....
        /*0814*/ 	.word	0x000082e0
        /*0818*/ 	.word	0x00000000
        /*081c*/ 	.word	0x00000068
        /*0820*/ 	.short	0x010a
        /*0822*/ 	.byte	0xff
	.zero		1


	//   ....[115]....
        /*0824*/ 	.word	0x00008340
        /*0828*/ 	.word	0x00000006
        /*082c*/ 	.word	0x00000068
        /*0830*/ 	.short	0x010a
        /*0832*/ 	.byte	0xff
	.zero		1


	//   ....[116]....
        /*0834*/ 	.word	0x000083a0
        /*0838*/ 	.word	0x00000000
        /*083c*/ 	.word	0x00000000
        /*0840*/ 	.short	0x010a
        /*0842*/ 	.byte	0xff
	.zero		1


	//   ....[117]....
        /*0844*/ 	.word	0x00008400
        /*0848*/ 	.word	0x00000000
        /*084c*/ 	.word	0x00000000
        /*0850*/ 	.short	0x010a
        /*0852*/ 	.byte	0xff
	.zero		1


	//   ....[118]....
        /*0854*/ 	.word	0x00008450
        /*0858*/ 	.word	0x00000000
        /*085c*/ 	.word	0x00000090
        /*0860*/ 	.short	0x010a
        /*0862*/ 	.byte	0xff
	.zero		1


	//   ....[119]....
        /*0864*/ 	.word	0x000084a0
        /*0868*/ 	.word	0x00000002
        /*086c*/ 	.word	0x00000050
        /*0870*/ 	.short	0x010a
        /*0872*/ 	.byte	0xff
	.zero		1


	//   ....[120]....
        /*0874*/ 	.word	0x000084f0
        /*0878*/ 	.word	0x0000001b
        /*087c*/ 	.word	0x000000b0
        /*0880*/ 	.short	0x010a
        /*0882*/ 	.byte	0xff
	.zero		1


	//   ....[121]....
        /*0884*/ 	.word	0x00008540
        /*0888*/ 	.word	0x00000002
        /*088c*/ 	.word	0x00000050
        /*0890*/ 	.short	0x010a
        /*0892*/ 	.byte	0xff
	.zero		1


	//----- nvinfo : EIATTR_NUM_MBARRIERS
	.align		4
.L_47:
        /*0894*/ 	.byte	0x03, 0x38
        /*0896*/ 	.short	0x0022


	//----- nvinfo : EIATTR_EXIT_INSTR_OFFSETS
	.align		4
        /*0898*/ 	.byte	0x04, 0x1c
        /*089a*/ 	.short	(.L_49 - .L_48)


	//   ....[0]....
.L_48:
        /*089c*/ 	.word	0x00002dc0


	//   ....[1]....
        /*08a0*/ 	.word	0x000032b0


	//   ....[2]....
        /*08a4*/ 	.word	0x00003310


	//   ....[3]....
        /*08a8*/ 	.word	0x00004440


	//   ....[4]....
        /*08ac*/ 	.word	0x00005410


	//   ....[5]....
        /*08b0*/ 	.word	0x00005450


	//   ....[6]....
        /*08b4*/ 	.word	0x00007a20


	//   ....[7]....
        /*08b8*/ 	.word	0x00007aa0


	//   ....[8]....
        /*08bc*/ 	.word	0x00007ad0


	//   ....[9]....
        /*08c0*/ 	.word	0x00007b40


	//----- nvinfo : EIATTR_MAX_THREADS
	.align		4
.L_49:
        /*08c4*/ 	.byte	0x04, 0x05
        /*08c6*/ 	.short	(.L_51 - .L_50)
.L_50:
        /*08c8*/ 	.word	0x00000100
        /*08cc*/ 	.word	0x00000001
        /*08d0*/ 	.word	0x00000001


	//----- nvinfo : EIATTR_CRS_STACK_SIZE
	.align		4
.L_51:
        /*08d4*/ 	.byte	0x04, 0x1e
        /*08d6*/ 	.short	(.L_53 - .L_52)
.L_52:
        /*08d8*/ 	.word	0x00000000


	//----- nvinfo : EIATTR_CBANK_PARAM_SIZE
	.align		4
.L_53:
        /*08dc*/ 	.byte	0x03, 0x19
        /*08de*/ 	.short	0x0800


	//----- nvinfo : EIATTR_PARAM_CBANK
	.align		4
        /*08e0*/ 	.byte	0x04, 0x0a
        /*08e2*/ 	.short	(.L_55 - .L_54)
	.align		4
.L_54:
        /*08e4*/ 	.word	index@(.nv.constant0._ZN7cutlass13device_kernelINS_4gemm6kernel13GemmUniversalIN4cute5tupleIJiiiiEEENS1_10collective13CollectiveMmaINS1_35MainloopSm100TmaUmmaWarpSpecializedILi5ELi2ELi4ENS5_IJNS4_1CILi2EEESB_NSA_ILi1EEEEEEEENS5_IJNSA_ILi64EEESF_NSA_ILi128EEEEEENS_6half_tENS5_IJlSC_lEEESI_SJ_NS4_8TiledMMAINS4_8MMA_AtomIJNS4_20SM100_MMA_F16BF16_SSISI_SI_fLi64ELi64ELNS4_4UMMA5MajorE0ELSO_0ELNSN_7ScaleInE0ELSP_0EEEEEENS4_6LayoutINS5_IJSC_SC_SC_EEENS5_IJNSA_ILi0EEESU_SU_EEEEENS5_IJNS4_10UnderscoreESX_SX_EEEEENS4_23SM90_TMA_LOAD_MULTICASTENS4_14ComposedLayoutINS4_7SwizzleILi3ELi4ELi3EEENS4_18smem_ptr_flag_bitsILi16EEENSS_INS5_IJNSA_ILi8EEESF_EEENS5_IJSF_SC_EEEEEEEvNS4_8identityES10_S1A_vS1B_EENS_8epilogue10collective18CollectiveEpilogueINS1D_23Sm100TmaWarpSpecializedILi3ELi2ELi16ELb1ELb0EEEJSH_NS5_IJNSS_ISF_SC_EENSS_INSA_ILi32EEESC_EEEEESI_SJ_SI_SJ_NS1D_6fusion15FusionCallbacksIS1H_NS1M_17LinearCombinationISI_fSI_fLNS_15FloatRoundStyleE2EEESH_S1L_JEEENS4_5SM1004TMEM4LOAD26SM100_TMEM_LOAD_16dp256b4xENS4_13SM90_TMA_LOADENS11_INS12_ILi2ELi4ELi3EEES15_NSS_INS5_IJS16_S1J_EEENS5_IJS1J_SC_EEEEEEENS4_17SM75_U32x4_LDSM_NENS4_14SM90_TMA_STOREES21_NS4_17SM90_U32x4_STSM_NENS4_39AutoVectorizingCopyWithAssumedAlignmentILi128EEEEEEvvEEEEvNT_6ParamsE)
        /*08e8*/ 	.short	0x0380
        /*08ea*/ 	.short	0x0800


	//----- nvinfo : EIATTR_SW_WAR
	.align		4
.L_55:
        /*08ec*/ 	.byte	0x04, 0x36
        /*08ee*/ 	.short	(.L_57 - .L_56)
.L_56:
        /*08f0*/ 	.word	0x00000008
.L_57:


//--------------------- .nv.callgraph             --------------------------
	.section	.nv.callgraph,"",@"SHT_CUDA_CALLGRAPH"
	.align	4
	.sectionentsize	8
	.align		4
        /*0000*/ 	.word	0x00000000
	.align		4
        /*0004*/ 	.word	0xffffffff
	.align		4
        /*0008*/ 	.word	index@(_ZN7cutlass13device_kernelINS_4gemm6kernel13GemmUniversalIN4cute5tupleIJiiiiEEENS1_10collective13CollectiveMmaINS1_35MainloopSm100TmaUmmaWarpSpecializedILi5ELi2ELi4ENS5_IJNS4_1CILi2EEESB_NSA_ILi1EEEEEEEENS5_IJNSA_ILi64EEESF_NSA_ILi128EEEEEENS_6half_tENS5_IJlSC_lEEESI_SJ_NS4_8TiledMMAINS4_8MMA_AtomIJNS4_20SM100_MMA_F16BF16_SSISI_SI_fLi64ELi64ELNS4_4UMMA5MajorE0ELSO_0ELNSN_7ScaleInE0ELSP_0EEEEEENS4_6LayoutINS5_IJSC_SC_SC_EEENS5_IJNSA_ILi0EEESU_SU_EEEEENS5_IJNS4_10UnderscoreESX_SX_EEEEENS4_23SM90_TMA_LOAD_MULTICASTENS4_14ComposedLayoutINS4_7SwizzleILi3ELi4ELi3EEENS4_18smem_ptr_flag_bitsILi16EEENSS_INS5_IJNSA_ILi8EEESF_EEENS5_IJSF_SC_EEEEEEEvNS4_8identityES10_S1A_vS1B_EENS_8epilogue10collective18CollectiveEpilogueINS1D_23Sm100TmaWarpSpecializedILi3ELi2ELi16ELb1ELb0EEEJSH_NS5_IJNSS_ISF_SC_EENSS_INSA_ILi32EEESC_EEEEESI_SJ_SI_SJ_NS1D_6fusion15FusionCallbacksIS1H_NS1M_17LinearCombinationISI_fSI_fLNS_15FloatRoundStyleE2EEESH_S1L_JEEENS4_5SM1004TMEM4LOAD26SM100_TMEM_LOAD_16dp256b4xENS4_13SM90_TMA_LOADENS11_INS12_ILi2ELi4ELi3EEES15_NSS_INS5_IJS16_S1J_EEENS5_IJS1J_SC_EEEEEEENS4_17SM75_U32x4_LDSM_NENS4_14SM90_TMA_STOREES21_NS4_17SM90_U32x4_STSM_NENS4_39AutoVectorizingCopyWithAssumedAlignmentILi128EEEEEEvvEEEEvNT_6ParamsE)
	.align		4
        /*000c*/ 	.word	index@(__assertfail)
	.align		4
        /*0010*/ 	.word	0x00000000
	.align		4
        /*0014*/ 	.word	0xfffffffe
	.align		4
        /*0018*/ 	.word	0x00000000
	.align		4
        /*001c*/ 	.word	0xfffffffd
	.align		4
        /*0020*/ 	.word	0x00000000
	.align		4
        /*0024*/ 	.word	0xfffffffc


//--------------------- .nv.constant4             --------------------------
	.section	.nv.constant4,"a",@progbits
	.align	8
	.align		8
.nv.constant4:
        /*0000*/ 	.dword	__assertfail
	.align		8
        /*0008*/ 	.dword	__unnamed_1
	.align		8
        /*0010*/ 	.dword	__unnamed_2
	.align		8
        /*0018*/ 	.dword	_ZN39_INTERNAL_11e1dbe1_4_k_cu_589958dc_75314cuda3std3__45__cpo5beginE
	.align		8
        /*0020*/ 	.dword	_ZN39_INTERNAL_11e1dbe1_4_k_cu_589958dc_75314cuda3std3__45__cpo3endE
	.align		8
        /*0028*/ 	.dword	_ZN39_INTERNAL_11e1dbe1_4_k_cu_589958dc_75314cuda3std3__45__cpo6cbeginE
	.align		8
        /*0030*/ 	.dword	_ZN39_INTERNAL_11e1dbe1_4_k_cu_589958dc_75314cuda3std3__45__cpo4cendE
	.align		8
        /*0038*/ 	.dword	_ZN39_INTERNAL_11e1dbe1_4_k_cu_589958dc_75314cuda3std3__441_GLOBAL__N__11e1dbe1_4_k_cu_589958dc_75316ignoreE
	.align		8
        /*0040*/ 	.dword	_ZN39_INTERNAL_11e1dbe1_4_k_cu_589958dc_75314cuda3std3__419piecewise_constructE
	.align		8
        /*0048*/ 	.dword	_ZN39_INTERNAL_11e1dbe1_4_k_cu_589958dc_75314cuda3std3__48in_placeE
	.align		8
        /*0050*/ 	.dword	_ZN39_INTERNAL_11e1dbe1_4_k_cu_589958dc_75314cuda3std6ranges3__45__cpo4swapE
	.align		8
        /*0058*/ 	.dword	_ZN39_INTERNAL_11e1dbe1_4_k_cu_589958dc_75314cuda3std6ranges3__45__cpo9iter_moveE
	.align		8
        /*0060*/ 	.dword	_ZN39_INTERNAL_11e1dbe1_4_k_cu_589958dc_75314cute7productE
	.align		8
        /*0068*/ 	.dword	_ZN39_INTERNAL_11e1dbe1_4_k_cu_589958dc_75314cute1_E
	.align		8
        /*0070*/ 	.dword	$str$25
	.align		8
        /*0078*/ 	.dword	$str$26
	.align		8
        /*0080*/ 	.dword	$str$27
	.align		8
        /*0088*/ 	.dword	$str$28


//--------------------- .text._ZN7cutlass13device_kernelINS_4gemm6kernel13GemmUniversalIN4cute5tupleIJiiiiEEENS1_10collective13CollectiveMmaINS1_35MainloopSm100TmaUmmaWarpSpecializedILi5ELi2ELi4ENS5_IJNS4_1CILi2EEESB_NSA_ILi1EEEEEEEENS5_IJNSA_ILi64EEESF_NSA_ILi128EEEEEENS_6half_tENS5_IJlSC_lEEESI_SJ_NS4_8TiledMMAINS4_8MMA_AtomIJNS4_20SM100_MMA_F16BF16_SSISI_SI_fLi64ELi64ELNS4_4UMMA5MajorE0ELSO_0ELNSN_7ScaleInE0ELSP_0EEEEEENS4_6LayoutINS5_IJSC_SC_SC_EEENS5_IJNSA_ILi0EEESU_SU_EEEEENS5_IJNS4_10UnderscoreESX_SX_EEEEENS4_23SM90_TMA_LOAD_MULTICASTENS4_14ComposedLayoutINS4_7SwizzleILi3ELi4ELi3EEENS4_18smem_ptr_flag_bitsILi16EEENSS_INS5_IJNSA_ILi8EEESF_EEENS5_IJSF_SC_EEEEEEEvNS4_8identityES10_S1A_vS1B_EENS_8epilogue10collective18CollectiveEpilogueINS1D_23Sm100TmaWarpSpecializedILi3ELi2ELi16ELb1ELb0EEEJSH_NS5_IJNSS_ISF_SC_EENSS_INSA_ILi32EEESC_EEEEESI_SJ_SI_SJ_NS1D_6fusion15FusionCallbacksIS1H_NS1M_17LinearCombinationISI_fSI_fLNS_15FloatRoundStyleE2EEESH_S1L_JEEENS4_5SM1004TMEM4LOAD26SM100_TMEM_LOAD_16dp256b4xENS4_13SM90_TMA_LOADENS11_INS12_ILi2ELi4ELi3EEES15_NSS_INS5_IJS16_S1J_EEENS5_IJS1J_SC_EEEEEEENS4_17SM75_U32x4_LDSM_NENS4_14SM90_TMA_STOREES21_NS4_17SM90_U32x4_STSM_NENS4_39AutoVectorizingCopyWithAssumedAlignmentILi128EEEEEEvvEEEEvNT_6ParamsE --------------------------
	.section	.text._ZN7cutlass13device_kernelINS_4gemm6kernel13GemmUniversalIN4cute5tupleIJiiiiEEENS1_10collective13CollectiveMmaINS1_35MainloopSm100TmaUmmaWarpSpecializedILi5ELi2ELi4ENS5_IJNS4_1CILi2EEESB_NSA_ILi1EEEEEEEENS5_IJNSA_ILi64EEESF_NSA_ILi128EEEEEENS_6half_tENS5_IJlSC_lEEESI_SJ_NS4_8TiledMMAINS4_8MMA_AtomIJNS4_20SM100_MMA_F16BF16_SSISI_SI_fLi64ELi64ELNS4_4UMMA5MajorE0ELSO_0ELNSN_7ScaleInE0ELSP_0EEEEEENS4_6LayoutINS5_IJSC_SC_SC_EEENS5_IJNSA_ILi0EEESU_SU_EEEEENS5_IJNS4_10UnderscoreESX_SX_EEEEENS4_23SM90_TMA_LOAD_MULTICASTENS4_14ComposedLayoutINS4_7SwizzleILi3ELi4ELi3EEENS4_18smem_ptr_flag_bitsILi16EEENSS_INS5_IJNSA_ILi8EEESF_EEENS5_IJSF_SC_EEEEEEEvNS4_8identityES10_S1A_vS1B_EENS_8epilogue10collective18CollectiveEpilogueINS1D_23Sm100TmaWarpSpecializedILi3ELi2ELi16ELb1ELb0EEEJSH_NS5_IJNSS_ISF_SC_EENSS_INSA_ILi32EEESC_EEEEESI_SJ_SI_SJ_NS1D_6fusion15FusionCallbacksIS1H_NS1M_17LinearCombinationISI_fSI_fLNS_15FloatRoundStyleE2EEESH_S1L_JEEENS4_5SM1004TMEM4LOAD26SM100_TMEM_LOAD_16dp256b4xENS4_13SM90_TMA_LOADENS11_INS12_ILi2ELi4ELi3EEES15_NSS_INS5_IJS16_S1J_EEENS5_IJS1J_SC_EEEEEEENS4_17SM75_U32x4_LDSM_NENS4_14SM90_TMA_STOREES21_NS4_17SM90_U32x4_STSM_NENS4_39AutoVectorizingCopyWithAssumedAlignmentILi128EEEEEEvvEEEEvNT_6ParamsE,"ax",@progbits
	.align	128
.text._ZN7cutlass13device_kernelINS_4gemm6kernel13GemmUniversalIN4cute5tupleIJiiiiEEENS1_10collective13CollectiveMmaINS1_35MainloopSm100TmaUmmaWarpSpecializedILi5ELi2ELi4ENS5_IJNS4_1CILi2EEESB_NSA_ILi1EEEEEEEENS5_IJNSA_ILi64EEESF_NSA_ILi128EEEEEENS_6half_tENS5_IJlSC_lEEESI_SJ_NS4_8TiledMMAINS4_8MMA_AtomIJNS4_20SM100_MMA_F16BF16_SSISI_SI_fLi64ELi64ELNS4_4UMMA5MajorE0ELSO_0ELNSN_7ScaleInE0ELSP_0EEEEEENS4_6LayoutINS5_IJSC_SC_SC_EEENS5_IJNSA_ILi0EEESU_SU_EEEEENS5_IJNS4_10UnderscoreESX_SX_EEEEENS4_23SM90_TMA_LOAD_MULTICASTENS4_14ComposedLayoutINS4_7SwizzleILi3ELi4ELi3EEENS4_18smem_ptr_flag_bitsILi16EEENSS_INS5_IJNSA_ILi8EEESF_EEENS5_IJSF_SC_EEEEEEEvNS4_8identityES10_S1A_vS1B_EENS_8epilogue10collective18CollectiveEpilogueINS1D_23Sm100TmaWarpSpecializedILi3ELi2ELi16ELb1ELb0EEEJSH_NS5_IJNSS_ISF_SC_EENSS_INSA_ILi32EEESC_EEEEESI_SJ_SI_SJ_NS1D_6fusion15FusionCallbacksIS1H_NS1M_17LinearCombinationISI_fSI_fLNS_15FloatRoundStyleE2EEESH_S1L_JEEENS4_5SM1004TMEM4LOAD26SM100_TMEM_LOAD_16dp256b4xENS4_13SM90_TMA_LOADENS11_INS12_ILi2ELi4ELi3EEES15_NSS_INS5_IJS16_S1J_EEENS5_IJS1J_SC_EEEEEEENS4_17SM75_U32x4_LDSM_NENS4_14SM90_TMA_STOREES21_NS4_17SM90_U32x4_STSM_NENS4_39AutoVectorizingCopyWithAssumedAlignmentILi128EEEEEEvvEEEEvNT_6ParamsE:
        .type           _ZN7cutlass13device_kernelINS_4gemm6kernel13GemmUniversalIN4cute5tupleIJiiiiEEENS1_10collective13CollectiveMmaINS1_35MainloopSm100TmaUmmaWarpSpecializedILi5ELi2ELi4ENS5_IJNS4_1CILi2EEESB_NSA_ILi1EEEEEEEENS5_IJNSA_ILi64EEESF_NSA_ILi128EEEEEENS_6half_tENS5_IJlSC_lEEESI_SJ_NS4_8TiledMMAINS4_8MMA_AtomIJNS4_20SM100_MMA_F16BF16_SSISI_SI_fLi64ELi64ELNS4_4UMMA5MajorE0ELSO_0ELNSN_7ScaleInE0ELSP_0EEEEEENS4_6LayoutINS5_IJSC_SC_SC_EEENS5_IJNSA_ILi0EEESU_SU_EEEEENS5_IJNS4_10UnderscoreESX_SX_EEEEENS4_23SM90_TMA_LOAD_MULTICASTENS4_14ComposedLayoutINS4_7SwizzleILi3ELi4ELi3EEENS4_18smem_ptr_flag_bitsILi16EEENSS_INS5_IJNSA_ILi8EEESF_EEENS5_IJSF_SC_EEEEEEEvNS4_8identityES10_S1A_vS1B_EENS_8epilogue10collective18CollectiveEpilogueINS1D_23Sm100TmaWarpSpecializedILi3ELi2ELi16ELb1ELb0EEEJSH_NS5_IJNSS_ISF_SC_EENSS_INSA_ILi32EEESC_EEEEESI_SJ_SI_SJ_NS1D_6fusion15FusionCallbacksIS1H_NS1M_17LinearCombinationISI_fSI_fLNS_15FloatRoundStyleE2EEESH_S1L_JEEENS4_5SM1004TMEM4LOAD26SM100_TMEM_LOAD_16dp256b4xENS4_13SM90_TMA_LOADENS11_INS12_ILi2ELi4ELi3EEES15_NSS_INS5_IJS16_S1J_EEENS5_IJS1J_SC_EEEEEEENS4_17SM75_U32x4_LDSM_NENS4_14SM90_TMA_STOREES21_NS4_17SM90_U32x4_STSM_NENS4_39AutoVectorizingCopyWithAssumedAlignmentILi128EEEEEEvvEEEEvNT_6ParamsE,@function
        .size           _ZN7cutlass13device_kernelINS_4gemm6kernel13GemmUniversalIN4cute5tupleIJiiiiEEENS1_10collective13CollectiveMmaINS1_35MainloopSm100TmaUmmaWarpSpecializedILi5ELi2ELi4ENS5_IJNS4_1CILi2EEESB_NSA_ILi1EEEEEEEENS5_IJNSA_ILi64EEESF_NSA_ILi128EEEEEENS_6half_tENS5_IJlSC_lEEESI_SJ_NS4_8TiledMMAINS4_8MMA_AtomIJNS4_20SM100_MMA_F16BF16_SSISI_SI_fLi64ELi64ELNS4_4UMMA5MajorE0ELSO_0ELNSN_7ScaleInE0ELSP_0EEEEEENS4_6LayoutINS5_IJSC_SC_SC_EEENS5_IJNSA_ILi0EEESU_SU_EEEEENS5_IJNS4_10UnderscoreESX_SX_EEEEENS4_23SM90_TMA_LOAD_MULTICASTENS4_14ComposedLayoutINS4_7SwizzleILi3ELi4ELi3EEENS4_18smem_ptr_flag_bitsILi16EEENSS_INS5_IJNSA_ILi8EEESF_EEENS5_IJSF_SC_EEEEEEEvNS4_8identityES10_S1A_vS1B_EENS_8epilogue10collective18CollectiveEpilogueINS1D_23Sm100TmaWarpSpecializedILi3ELi2ELi16ELb1ELb0EEEJSH_NS5_IJNSS_ISF_SC_EENSS_INSA_ILi32EEESC_EEEEESI_SJ_SI_SJ_NS1D_6fusion15FusionCallbacksIS1H_NS1M_17LinearCombinationISI_fSI_fLNS_15FloatRoundStyleE2EEESH_S1L_JEEENS4_5SM1004TMEM4LOAD26SM100_TMEM_LOAD_16dp256b4xENS4_13SM90_TMA_LOADENS11_INS12_ILi2ELi4ELi3EEES15_NSS_INS5_IJS16_S1J_EEENS5_IJS1J_SC_EEEEEEENS4_17SM75_U32x4_LDSM_NENS4_14SM90_TMA_STOREES21_NS4_17SM90_U32x4_STSM_NENS4_39AutoVectorizingCopyWithAssumedAlignmentILi128EEEEEEvvEEEEvNT_6ParamsE,(.L_x_168 - _ZN7cutlass13device_kernelINS_4gemm6kernel13GemmUniversalIN4cute5tupleIJiiiiEEENS1_10collective13CollectiveMmaINS1_35MainloopSm100TmaUmmaWarpSpecializedILi5ELi2ELi4ENS5_IJNS4_1CILi2EEESB_NSA_ILi1EEEEEEEENS5_IJNSA_ILi64EEESF_NSA_ILi128EEEEEENS_6half_tENS5_IJlSC_lEEESI_SJ_NS4_8TiledMMAINS4_8MMA_AtomIJNS4_20SM100_MMA_F16BF16_SSISI_SI_fLi64ELi64ELNS4_4UMMA5MajorE0ELSO_0ELNSN_7ScaleInE0ELSP_0EEEEEENS4_6LayoutINS5_IJSC_SC_SC_EEENS5_IJNSA_ILi0EEESU_SU_EEEEENS5_IJNS4_10UnderscoreESX_SX_EEEEENS4_23SM90_TMA_LOAD_MULTICASTENS4_14ComposedLayoutINS4_7SwizzleILi3ELi4ELi3EEENS4_18smem_ptr_flag_bitsILi16EEENSS_INS5_IJNSA_ILi8EEESF_EEENS5_IJSF_SC_EEEEEEEvNS4_8identityES10_S1A_vS1B_EENS_8epilogue10collective18CollectiveEpilogueINS1D_23Sm100TmaWarpSpecializedILi3ELi2ELi16ELb1ELb0EEEJSH_NS5_IJNSS_ISF_SC_EENSS_INSA_ILi32EEESC_EEEEESI_SJ_SI_SJ_NS1D_6fusion15FusionCallbacksIS1H_NS1M_17LinearCombinationISI_fSI_fLNS_15FloatRoundStyleE2EEESH_S1L_JEEENS4_5SM1004TMEM4LOAD26SM100_TMEM_LOAD_16dp256b4xENS4_13SM90_TMA_LOADENS11_INS12_ILi2ELi4ELi3EEES15_NSS_INS5_IJS16_S1J_EEENS5_IJS1J_SC_EEEEEEENS4_17SM75_U32x4_LDSM_NENS4_14SM90_TMA_STOREES21_NS4_17SM90_U32x4_STSM_NENS4_39AutoVectorizingCopyWithAssumedAlignmentILi128EEEEEEvvEEEEvNT_6ParamsE)
        .other          _ZN7cutlass13device_kernelINS_4gemm6kernel13GemmUniversalIN4cute5tupleIJiiiiEEENS1_10collective13CollectiveMmaINS1_35MainloopSm100TmaUmmaWarpSpecializedILi5ELi2ELi4ENS5_IJNS4_1CILi2EEESB_NSA_ILi1EEEEEEEENS5_IJNSA_ILi64EEESF_NSA_ILi128EEEEEENS_6half_tENS5_IJlSC_lEEESI_SJ_NS4_8TiledMMAINS4_8MMA_AtomIJNS4_20SM100_MMA_F16BF16_SSISI_SI_fLi64ELi64ELNS4_4UMMA5MajorE0ELSO_0ELNSN_7ScaleInE0ELSP_0EEEEEENS4_6LayoutINS5_IJSC_SC_SC_EEENS5_IJNSA_ILi0EEESU_SU_EEEEENS5_IJNS4_10UnderscoreESX_SX_EEEEENS4_23SM90_TMA_LOAD_MULTICASTENS4_14ComposedLayoutINS4_7SwizzleILi3ELi4ELi3EEENS4_18smem_ptr_flag_bitsILi16EEENSS_INS5_IJNSA_ILi8EEESF_EEENS5_IJSF_SC_EEEEEEEvNS4_8identityES10_S1A_vS1B_EENS_8epilogue10collective18CollectiveEpilogueINS1D_23Sm100TmaWarpSpecializedILi3ELi2ELi16ELb1ELb0EEEJSH_NS5_IJNSS_ISF_SC_EENSS_INSA_ILi32EEESC_EEEEESI_SJ_SI_SJ_NS1D_6fusion15FusionCallbacksIS1H_NS1M_17LinearCombinationISI_fSI_fLNS_15FloatRoundStyleE2EEESH_S1L_JEEENS4_5SM1004TMEM4LOAD26SM100_TMEM_LOAD_16dp256b4xENS4_13SM90_TMA_LOADENS11_INS12_ILi2ELi4ELi3EEES15_NSS_INS5_IJS16_S1J_EEENS5_IJS1J_SC_EEEEEEENS4_17SM75_U32x4_LDSM_NENS4_14SM90_TMA_STOREES21_NS4_17SM90_U32x4_STSM_NENS4_39AutoVectorizingCopyWithAssumedAlignmentILi128EEEEEEvvEEEEvNT_6ParamsE,@"STO_CUDA_ENTRY STV_DEFAULT"
_ZN7cutlass13device_kernelINS_4gemm6kernel13GemmUniversalIN4cute5tupleIJiiiiEEENS1_10collective13CollectiveMmaINS1_35MainloopSm100TmaUmmaWarpSpecializedILi5ELi2ELi4ENS5_IJNS4_1CILi2EEESB_NSA_ILi1EEEEEEEENS5_IJNSA_ILi64EEESF_NSA_ILi128EEEEEENS_6half_tENS5_IJlSC_lEEESI_SJ_NS4_8TiledMMAINS4_8MMA_AtomIJNS4_20SM100_MMA_F16BF16_SSISI_SI_fLi64ELi64ELNS4_4UMMA5MajorE0ELSO_0ELNSN_7ScaleInE0ELSP_0EEEEEENS4_6LayoutINS5_IJSC_SC_SC_EEENS5_IJNSA_ILi0EEESU_SU_EEEEENS5_IJNS4_10UnderscoreESX_SX_EEEEENS4_23SM90_TMA_LOAD_MULTICASTENS4_14ComposedLayoutINS4_7SwizzleILi3ELi4ELi3EEENS4_18smem_ptr_flag_bitsILi16EEENSS_INS5_IJNSA_ILi8EEESF_EEENS5_IJSF_SC_EEEEEEEvNS4_8identityES10_S1A_vS1B_EENS_8epilogue10collective18CollectiveEpilogueINS1D_23Sm100TmaWarpSpecializedILi3ELi2ELi16ELb1ELb0EEEJSH_NS5_IJNSS_ISF_SC_EENSS_INSA_ILi32EEESC_EEEEESI_SJ_SI_SJ_NS1D_6fusion15FusionCallbacksIS1H_NS1M_17LinearCombinationISI_fSI_fLNS_15FloatRoundStyleE2EEESH_S1L_JEEENS4_5SM1004TMEM4LOAD26SM100_TMEM_LOAD_16dp256b4xENS4_13SM90_TMA_LOADENS11_INS12_ILi2ELi4ELi3EEES15_NSS_INS5_IJS16_S1J_EEENS5_IJS1J_SC_EEEEEEENS4_17SM75_U32x4_LDSM_NENS4_14SM90_TMA_STOREES21_NS4_17SM90_U32x4_STSM_NENS4_39AutoVectorizingCopyWithAssumedAlignmentILi128EEEEEEvvEEEEvNT_6ParamsE:
[----:B------:R-:W1:Y:S01]  /*0000*/  LDC R1, c[0x0][0x37c] ;  /* 0x0000df00ff017b82 */ /* 0x000e620000000800 */
[----:B------:R-:W2:Y:S01]  /*0010*/  S2R R55, SR_TID.X ;  /* 0x0000000000377919 */ /* 0x000ea20000002100 */
[----:B------:R-:W3:Y:S01]  /*0020*/  LDCU.64 UR8, c[0x0][0x890] ;  /* 0x00011200ff0877ac */ /* 0x000ee20008000a00 */
[----:B------:R-:W-:Y:S02]  /*0030*/  PRMT R45, RZ, 0x7610, R45 ;  /* 0x00007610ff2d7816 */ /* 0x000fe4000000002d */
[----:B------:R-:W-:Y:S01]  /*0040*/  ELECT P4, URZ, PT ;  /* 0x0000000000ff782f */ /* 0x000fe20003880000 */
[----:B---3--:R-:W-:-:S04]  /*0050*/  UISETP.NE.U32.AND UP0, UPT, UR8, URZ, UPT ;  /* 0x000000ff0800728c */ /* 0x008fc8000bf05070 */
[----:B------:R-:W-:Y:S01]  /*0060*/  UISETP.NE.AND.EX UP0, UPT, UR9, URZ, UPT, UP0 ;  /* 0x000000ff0900728c */ /* 0x000fe2000bf05300 */
[----:B--2---:R-:W-:-:S05]  /*0070*/  SHF.R.U32.HI R46, RZ, 0x5, R55 ;  /* 0x00000005ff2e7819 */ /* 0x004fca0000011637 */
[----:B------:R-:W2:Y:S02]  /*0080*/  SHFL.IDX PT, R0, R46, RZ, 0x1f ;  /* 0x00001fff2e007589 */ /* 0x000ea400000e0000 */
[----:B--2---:R-:W-:Y:S01]  /*0090*/  R2UR UR22, R0 ;  /* 0x00000000001672ca */ /* 0x004fe200000e0000 */
[----:B-1----:R-:W-:-:S14]  /*00a0*/  BRA.U UP0, `(.L_x_0) ;  /* 0x0000000100307547 */ /* 0x002fdc000b800000 */
[----:B------:R-:W1:Y:S02]  /*00b0*/  LDCU.64 UR4, c[0x0][0x888] ;  /* 0x00011100ff0477ac */ /* 0x000e640008000a00 */
[----:B-1----:R-:W-:-:S04]  /*00c0*/  UISETP.NE.U32.AND UP0, UPT, UR4, URZ, UPT ;  /* 0x000000ff0400728c */ /* 0x002fc8000bf05070 */
[----:B------:R-:W-:-:S09]  /*00d0*/  UISETP.NE.AND.EX UP0, UPT, UR5, URZ, UPT, UP0 ;  /* 0x000000ff0500728c */ /* 0x000fd2000bf05300 */
[----:B------:R-:W-:Y:S05]  /*00e0*/  BRA.U !UP0, `(.L_x_1) ;  /* 0x0000000108147547 */ /* 0x000fea000b800000 */
[----:B------:R-:W1:Y:S01]  /*00f0*/  LDC.64 R26, c[0x0][0x888] ;  /* 0x00022200ff1a7b82 */ /* 0x000e620000000a00 */
[----:B------:R-:W1:Y:S02]  /*0100*/  LDCU.64 UR4, c[0x0][0x358] ;  /* 0x00006b00ff0477ac */ /* 0x000e640008000a00 */
[----:B-1----:R1:W5:Y:S01]  /*0110*/  LDG.E R26, desc[UR4][R26.64] ;  /* 0x000000041a1a7981 */ /* 0x002362000c1e1900 */
[----:B------:R-:W-:Y:S01]  /*0120*/  HFMA2 R45, -RZ, RZ, 0, 5.9604644775390625e-08 ;  /* 0x00000001ff2d7431 */ /* 0x000fe200000001ff */
[----:B------:R-:W-:Y:S05]  /*0130*/  BRA `(.L_x_0) ;  /* 0x00000000000c7947 */ /* 0x000fea0003800000 */
.L_x_1:
[----:B------:R-:W1:Y:S01]  /*0140*/  LDCU UR4, c[0x0][0x880] ;  /* 0x00011000ff0477ac */ /* 0x000e620008000800 */
[----:B------:R-:W-:Y:S01]  /*0150*/  HFMA2 R45, -RZ, RZ, 0, 5.9604644775390625e-08 ;  /* 0x00000001ff2d7431 */ /* 0x000fe200000001ff */
[----:B-1----:R-:W-:-:S07]  /*0160*/  MOV R26, UR4 ;  /* 0x00000004001a7c02 */ /* 0x002fce0008000f00 */
.L_x_0:
[----:B------:R-:W2:Y:S02]  /*0170*/  LDCU.64 UR4, c[0x0][0x8b0] ;  /* 0x00011600ff0477ac */ /* 0x000ea40008000a00 */
[----:B--2---:R-:W-:-:S04]  /*0180*/  UISETP.NE.U32.AND UP0, UPT, UR4, URZ, UPT ;  /* 0x000000ff0400728c */ /* 0x004fc8000bf05070 */
[----:B------:R-:W-:-:S09]  /*0190*/  UISETP.NE.AND.EX UP0, UPT, UR5, URZ, UPT, UP0 ;  /* 0x000000ff0500728c */ /* 0x000fd2000bf05300 */
[----:B------:R-:W-:Y:S05]  /*01a0*/  BRA.U UP0, `(.L_x_2) ;  /* 0x0000000100287547 */ /* 0x000fea000b800000 */
[----:B------:R-:W2:Y:S02]  /*01b0*/  LDCU.64 UR4, c[0x0][0x8a8] ;  /* 0x00011500ff0477ac */ /* 0x000ea40008000a00 */
[----:B--2---:R-:W-:-:S04]  /*01c0*/  UISETP.NE.U32.AND UP0, UPT, UR4, URZ, UPT ;  /* 0x000000ff0400728c */ /* 0x004fc8000bf05070 */
[----:B------:R-:W-:-:S09]  /*01d0*/  UISETP.NE.AND.EX UP0, UPT, UR5, URZ, UPT, UP0 ;  /* 0x000000ff0500728c */ /* 0x000fd2000bf05300 */
[----:B------:R-:W-:Y:S05]  /*01e0*/  BRA.U !UP0, `(.L_x_3) ;  /* 0x0000000108107547 */ /* 0x000fea000b800000 */
[----:B------:R-:W2:Y:S01]  /*01f0*/  LDC.64 R24, c[0x0][0x8a8] ;  /* 0x00022a00ff187b82 */ /* 0x000ea20000000a00 */
[----:B------:R-:W2:Y:S02]  /*0200*/  LDCU.64 UR4, c[0x0][0x358] ;  /* 0x00006b00ff0477ac */ /* 0x000ea40008000a00 */
[----:B--2---:R2:W5:Y:S01]  /*0210*/  LDG.E R24, desc[UR4][R24.64] ;  /* 0x0000000418187981 */ /* 0x004562000c1e1900 */
[----:B------:R-:W-:Y:S05]  /*0220*/  BRA `(.L_x_2) ;  /* 0x0000000000087947 */ /* 0x000fea0003800000 */
.L_x_3:
[----:B------:R-:W2:Y:S02]  /*0230*/  LDCU UR4, c[0x0][0x8a0] ;  /* 0x00011400ff0477ac */ /* 0x000ea40008000800 */
[----:B--2---:R-:W-:Y:S02]  /*0240*/  MOV R24, UR4 ;  /* 0x0000000400187c02 */ /* 0x004fe40008000f00 */
.L_x_2:
[----:B------:R-:W-:Y:S01]  /*0250*/  IMAD.U32 R0, RZ, RZ, UR22 ;  /* 0x00000016ff007e24 */ /* 0x000fe2000f8e00ff */
[----:B------:R-:W-:Y:S04]  /*0260*/  BSSY.RECONVERGENT B0, `(.L_x_4) ;  /* 0x000000c000007945 */ /* 0x000fe80003800200 */
[C---:B------:R-:W-:Y:S02]  /*0270*/  ISETP.NE.OR P1, PT, R0.reuse, 0x1, !P4 ;  /* 0x000000010000780c */ /* 0x040fe40006725670 */
[----:B------:R-:W-:-:S11]  /*0280*/  ISETP.NE.OR P0, PT, R0, 0x3, !P4 ;  /* 0x000000030000780c */ /* 0x000fd60006705670 */
[----:B------:R-:W-:Y:S05]  /*0290*/  @P1 BRA `(.L_x_5) ;  /* 0x0000000000201947 */ /* 0x000fea0003800000 */
[----:B------:R-:W3:Y:S02]  /*02a0*/  LDCU.64 UR4, c[0x0][0x348] ;  /* 0x00006900ff0477ac */ /* 0x000ee40008000a00 */
[----:B---3--:R-:W-:Y:S02]  /*02b0*/  UIADD3 UR6, UP1, UPT, UR4, 0x80, URZ ;  /* 0x0000008004067890 */ /* 0x008fe4000ff3e0ff */
[----:B------:R-:W-:Y:S02]  /*02c0*/  UIADD3 UR4, UP0, UPT, UR4, 0x180, URZ ;  /* 0x0000018004047890 */ /* 0x000fe4000ff1e0ff */
[----:B------:R-:W-:Y:S02]  /*02d0*/  UIADD3.X UR7, UPT, UPT, URZ, UR5, URZ, UP1, !UPT ;  /* 0x00000005ff077290 */ /* 0x000fe40008ffe4ff */
[----:B------:R-:W-:-:S07]  /*02e0*/  UIADD3.X UR5, UPT, UPT, URZ, UR5, URZ, UP0, !UPT ;  /* 0x00000005ff057290 */ /* 0x000fce00087fe4ff */
[----:B------:R3:W-:Y:S02]  /*02f0*/  UTMACCTL.PF [UR6] ;  /* 0x00000000060079b9 */ /* 0x0007e40008040000 */
[----:B------:R3:W-:Y:S02]  /*0300*/  UTMACCTL.PF [UR4] ;  /* 0x00000000040079b9 */ /* 0x0007e40008040000 */
[----:B---3--:R-:W-:Y:S01]  /*0310*/  NOP ;  /* 0x0000000000007918 */ /* 0x008fe20000000000 */
.L_x_5:
[----:B------:R-:W-:Y:S05]  /*0320*/  BSYNC.RECONVERGENT B0 ;  /* 0x0000000000007941 */ /* 0x000fea0003800200 */
.L_x_4:
[----:B------:R-:W-:Y:S04]  /*0330*/  BSSY.RECONVERGENT B0, `(.L_x_6) ;  /* 0x000000a000007945 */ /* 0x000fe80003800200 */
        /* <DEDUP_REMOVED lines=9> */
.L_x_7:
[----:B------:R-:W-:Y:S05]  /*03d0*/  BSYNC.RECONVERGENT B0 ;  /* 0x0000000000007941 */ /* 0x000fea0003800200 */
.L_x_6:
[----:B------:R-:W3:Y:S01]  /*03e0*/  LDCU.64 UR4, c[0x0][0x888] ;  /* 0x00011100ff0477ac */ /* 0x000ee20008000a00 */
[----:B------:R-:W-:Y:S02]  /*03f0*/  UISETP.EQ.U32.AND UP1, UPT, UR8, URZ, UPT ;  /* 0x000000ff0800728c */ /* 0x000fe4000bf22070 */
[----:B------:R-:W-:Y:S02]  /*0400*/  UPLOP3.LUT UP3, UPT, UPT, UPT, UPT, 0x80, 0x8 ;  /* 0x000000000008789c */ /* 0x000fe40003f6f070 */
[----:B---3--:R-:W-:-:S04]  /*0410*/  UISETP.NE.U32.AND UP0, UPT, UR4, URZ, UPT ;  /* 0x000000ff0400728c */ /* 0x008fc8000bf05070 */
[----:B------:R-:W-:-:S04]  /*0420*/  UISETP.NE.AND.EX UP0, UPT, UR5, URZ, UPT, UP0 ;  /* 0x000000ff0500728c */ /* 0x000fc8000bf05300 */
[----:B------:R-:W-:-:S04]  /*0430*/  UISETP.EQ.OR.EX UP2, UPT, UR9, URZ, !UP0, UP1 ;  /* 0x000000ff0900728c */ /* 0x000fc8000c742710 */
[----:B------:R-:W-:-:S06]  /*0440*/  UP2UR UR4, UPR, URZ, 0x4 ;  /* 0x00000004ff047883 */ /* 0x000fcc0008000000 */
[----:B------:R-:W-:Y:S01]  /*0450*/  MOV R49, UR4 ;  /* 0x0000000400317c02 */ /* 0x000fe20008000f00 */
[----:B------:R-:W-:Y:S06]  /*0460*/  BRA.U !UP2, `(.L_x_8) ;  /* 0x000000010a207547 */ /* 0x000fec000b800000 */
[----:B------:R-:W-:Y:S01]  /*0470*/  UISETP.NE.U32.AND UP1, UPT, UR8, URZ, UPT ;  /* 0x000000ff0800728c */ /* 0x000fe2000bf25070 */
[----:B-----5:R-:W-:Y:S01]  /*0480*/  FSETP.NEU.AND P0, PT, R26, RZ, PT ;  /* 0x000000ff1a00720b */ /* 0x020fe20003f0d000 */
[----:B------:R-:W-:Y:S02]  /*0490*/  USEL UR4, URZ, 0xffffffff, UP0 ;  /* 0xffffffffff047887 */ /* 0x000fe40008000000 */
[----:B------:R-:W-:-:S10]  /*04a0*/  UISETP.NE.AND.EX UP1, UPT, UR9, URZ, UPT, UP1 ;  /* 0x000000ff0900728c */ /* 0x000fd4000bf25310 */
[----:B------:R-:W-:Y:S01]  /*04b0*/  VOTEU.ANY UP0, P0 ;  /* 0x0000000000ff7886 */ /* 0x000fe20000000100 */
[----:B------:R-:W-:-:S04]  /*04c0*/  @!UP1 USEL UR4, URZ, 0xffffffff, UP0 ;  /* 0xffffffffff049887 */ /* 0x000fc80008000000 */
[----:B------:R-:W-:-:S04]  /*04d0*/  ULOP3.LUT UR4, UR4, 0x1, URZ, 0xc0, !UPT ;  /* 0x0000000104047892 */ /* 0x000fc8000f8ec0ff */
[----:B------:R-:W-:-:S11]  /*04e0*/  UISETP.NE.U32.AND UP3, UPT, UR4, 0x1, UPT ;  /* 0x000000010400788c */ /* 0x000fd6000bf65070 */
.L_x_8:
[----:B------:R-:W3:Y:S01]  /*04f0*/  SHFL.IDX PT, R2, R46, RZ, 0x1f ;  /* 0x00001fff2e027589 */ /* 0x000ee200000e0000 */
[----:B------:R-:W-:-:S04]  /*0500*/  UISETP.NE.AND UP0, UPT, UR22, 0x2, UPT ;  /* 0x000000021600788c */ /* 0x000fc8000bf05270 */
[----:B------:R-:W-:Y:S01]  /*0510*/  USEL UR37, URZ, 0x1, UP0 ;  /* 0x00000001ff257887 */ /* 0x000fe20008000000 */
[----:B---3--:R-:W-:-:S13]  /*0520*/  ISETP.NE.AND P0, PT, R2, RZ, PT ;  /* 0x000000ff0200720c */ /* 0x008fda0003f05270 */
[----:B------:R-:W-:Y:S05]  /*0530*/  @P0 BRA `(.L_x_9) ;  /* 0x0000000000600947 */ /* 0x000fea0003800000 */
[----:B------:R-:W3:Y:S01]  /*0540*/  S2UR UR4, SR_CgaCtaId ;  /* 0x00000000000479c3 */ /* 0x000ee20000008800 */
[----:B------:R-:W-:Y:S01]  /*0550*/  UMOV UR5, 0x400 ;  /* 0x0000040000057882 */ /* 0x000fe20000000000 */
[----:B------:R-:W-:Y:S01]  /*0560*/  UMOV UR8, 0x1 ;  /* 0x0000000100087882 */ /* 0x000fe20000000000 */
[----:B------:R-:W-:Y:S01]  /*0570*/  UMOV UR6, 0x3 ;  /* 0x0000000300067882 */ /* 0x000fe20000000000 */
[----:B------:R-:W-:-:S04]  /*0580*/  UIADD3 UR8, UPT, UPT, -UR8, 0x100000, URZ ;  /* 0x0010000008087890 */ /* 0x000fc8000fffe1ff */
[----:B------:R-:W-:Y:S02]  /*0590*/  USHF.L.U32 UR9, UR8, 0xb, URZ ;  /* 0x0000000b08097899 */ /* 0x000fe400080006ff */
[----:B------:R-:W-:Y:S02]  /*05a0*/  USHF.L.U32 UR8, UR8, 0x1, URZ ;  /* 0x0000000108087899 */ /* 0x000fe400080006ff */
[----:B------:R-:W-:-:S04]  /*05b0*/  UIADD3 UR6, UPT, UPT, -UR6, 0x100000, URZ ;  /* 0x0010000006067890 */ /* 0x000fc8000fffe1ff */
[----:B------:R-:W-:Y:S02]  /*05c0*/  USHF.L.U32 UR7, UR6, 0xb, URZ ;  /* 0x0000000b06077899 */ /* 0x000fe400080006ff */
[----:B------:R-:W-:Y:S01]  /*05d0*/  USHF.L.U32 UR6, UR6, 0x1, URZ ;  /* 0x0000000106067899 */ /* 0x000fe200080006ff */
[----:B------:R-:W-:Y:S01]  /*05e0*/  ELECT P0, URZ, PT ;  /* 0x0000000000ff782f */ /* 0x000fe20003800000 */
[----:B---3--:R-:W-:Y:S01]  /*05f0*/  ULEA UR4, UR4, UR5, 0x18 ;  /* 0x0000000504047291 */ /* 0x008fe2000f8ec0ff */
[----:B------:R-:W3:Y:S11]  /*0600*/  FENCE.VIEW.ASYNC.S ;  /* 0x00000000000073c6 */ /* 0x000ef60000000000 */
[----:B---3--:R3:W4:Y:S01]  /*0610*/  SYNCS.EXCH.64 URZ, [UR4], UR8 ;  /* 0x0000000804ff75b2 */ /* 0x0087220008000100 */
[----:B------:R3:W1:Y:S01]  /*0620*/  SYNCS.EXCH.64 URZ, [UR4+0x28], UR6 ;  /* 0x0000280604ff75b2 */ /* 0x0006620008000100 */
        /* <DEDUP_REMOVED lines=8> */
[----:B------:R-:W-:Y:S01]  /*06b0*/  NOP ;  /* 0x0000000000007918 */ /* 0x000fe20000000000 */
.L_x_9:
[----:B------:R-:W2:Y:S01]  /*06c0*/  SHFL.IDX PT, R2, R46, RZ, 0x1f ;  /* 0x00001fff2e027589 */ /* 0x000ea200000e0000 */
[----:B------:R-:W-:Y:S01]  /*06d0*/  NOP ;  /* 0x0000000000007918 */ /* 0x000fe20000000000 */
[----:B--2---:R-:W-:-:S13]  /*06e0*/  ISETP.NE.AND P0, PT, R2, 0x1, PT ;  /* 0x000000010200780c */ /* 0x004fda0003f05270 */
[----:B------:R-:W-:Y:S05]  /*06f0*/  @P0 BRA `(.L_x_10) ;  /* 0x0000000000500947 */ /* 0x000fea0003800000 */
[----:B---3--:R-:W2:Y:S01]  /*0700*/  S2UR UR4, SR_CgaCtaId ;  /* 0x00000000000479c3 */ /* 0x008ea20000008800 */
        /* <DEDUP_REMOVED lines=10> */
[----:B--2---:R-:W-:Y:S01]  /*07b0*/  ULEA UR4, UR4, UR5, 0x18 ;  /* 0x0000000504047291 */ /* 0x004fe2000f8ec0ff */
[----:B------:R-:W2:Y:S11]  /*07c0*/  FENCE.VIEW.ASYNC.S ;  /* 0x00000000000073c6 */ /* 0x000eb60000000000 */
[----:B--2---:R2:W3:Y:S01]  /*07d0*/  SYNCS.EXCH.64 URZ, [UR4+0x50], UR8 ;  /* 0x0000500804ff75b2 */ /* 0x0044e20008000100 */
[----:B------:R2:W1:Y:S01]  /*07e0*/  SYNCS.EXCH.64 URZ, [UR4+0x68], UR6 ;  /* 0x0000680604ff75b2 */ /* 0x0004620008000100 */
[----:B------:R2:W1:Y:S01]  /*07f0*/  SYNCS.EXCH.64 URZ, [UR4+0x58], UR8 ;  /* 0x0000580804ff75b2 */ /* 0x0004620008000100 */
[----:B------:R2:W1:Y:S01]  /*0800*/  SYNCS.EXCH.64 URZ, [UR4+0x70], UR6 ;  /* 0x0000700604ff75b2 */ /* 0x0004620008000100 */
[----:B------:R2:W1:Y:S01]  /*0810*/  SYNCS.EXCH.64 URZ, [UR4+0x60], UR8 ;  /* 0x0000600804ff75b2 */ /* 0x0004620008000100 */
[----:B------:R2:W1:Y:S01]  /*0820*/  SYNCS.EXCH.64 URZ, [UR4+0x78], UR6 ;  /* 0x0000780604ff75b2 */ /* 0x0004620008000100 */
[----:B------:R-:W-:Y:S01]  /*0830*/  NOP ;  /* 0x0000000000007918 */ /* 0x000fe20000000000 */
.L_x_10:
[----:B------:R-:W4:Y:S01]  /*0840*/  SHFL.IDX PT, R2, R46, RZ, 0x1f ;  /* 0x00001fff2e027589 */ /* 0x000f2200000e0000 */
[----:B------:R-:W-:Y:S01]  /*0850*/  NOP ;  /* 0x0000000000007918 */ /* 0x000fe20000000000 */
[----:B----4-:R-:W-:-:S13]  /*0860*/  ISETP.NE.AND P0, PT, R2, 0x3, PT ;  /* 0x000000030200780c */ /* 0x010fda0003f05270 */
[----:B------:R-:W-:Y:S05]  /*0870*/  @P0 BRA `(.L_x_11) ;  /* 0x0000000000300947 */ /* 0x000fea0003800000 */
[----:B--23--:R-:W2:Y:S01]  /*0880*/  S2UR UR6, SR_CgaCtaId ;  /* 0x00000000000679c3 */ /* 0x00cea20000008800 */
[----:B------:R-:W-:Y:S01]  /*0890*/  UMOV UR4, 0x400 ;  /* 0x0000040000047882 */ /* 0x000fe20000000000 */
[----:B------:R-:W-:Y:S01]  /*08a0*/  UMOV UR5, 0x20 ;  /* 0x0000002000057882 */ /* 0x000fe20000000000 */
[----:B------:R-:W-:Y:S01]  /*08b0*/  ELECT P0, URZ, PT ;  /* 0x0000000000ff782f */ /* 0x000fe20003800000 */
[----:B--2---:R-:W-:Y:S02]  /*08c0*/  ULEA UR6, UR6, UR4, 0x18 ;  /* 0x0000000406067291 */ /* 0x004fe4000f8ec0ff */
[----:B------:R-:W-:-:S04]  /*08d0*/  UIADD3 UR4, UPT, UPT, -UR5, 0x100000, URZ ;  /* 0x0010000005047890 */ /* 0x000fc8000fffe1ff */
[----:B------:R-:W-:Y:S02]  /*08e0*/  USHF.L.U32 UR5, UR4, 0xb, URZ ;  /* 0x0000000b04057899 */ /* 0x000fe400080006ff */
[----:B------:R-:W-:Y:S01]  /*08f0*/  USHF.L.U32 UR4, UR4, 0x1, URZ ;  /* 0x0000000104047899 */ /* 0x000fe200080006ff */
[----:B------:R-:W2:Y:S11]  /*0900*/  FENCE.VIEW.ASYNC.S ;  /* 0x00000000000073c6 */ /* 0x000eb60000000000 */
[----:B--2---:R4:W2:Y:S01]  /*0910*/  SYNCS.EXCH.64 URZ, [UR6+0x80], UR4 ;  /* 0x0000800406ff75b2 */ /* 0x0048a20008000100 */
[----:B------:R4:W3:Y:S02]  /*0920*/  SYNCS.EXCH.64 URZ, [UR6+0x88], UR4 ;  /* 0x0000880406ff75b2 */ /* 0x0008e40008000100 */
[----:B----4-:R-:W-:Y:S01]  /*0930*/  NOP ;  /* 0x0000000000007918 */ /* 0x010fe20000000000 */
.L_x_11:
[----:B------:R-:W4:Y:S01]  /*0940*/  SHFL.IDX PT, R2, R46, RZ, 0x1f ;  /* 0x00001fff2e027589 */ /* 0x000f2200000e0000 */
[----:B------:R-:W-:Y:S01]  /*0950*/  NOP ;  /* 0x0000000000007918 */ /* 0x000fe20000000000 */
[----:B----4-:R-:W-:-:S13]  /*0960*/  ISETP.NE.AND P0, PT, R2, 0x4, PT ;  /* 0x000000040200780c */ /* 0x010fda0003f05270 */
[----:B------:R-:W-:Y:S05]  /*0970*/  @P0 BRA `(.L_x_12) ;  /* 0x00000000004c0947 */ /* 0x000fea0003800000 */
[----:B--23--:R-:W2:Y:S01]  /*0980*/  S2UR UR6, SR_CgaCtaId ;  /* 0x00000000000679c3 */ /* 0x00cea20000008800 */
[----:B------:R-:W-:Y:S01]  /*0990*/  UMOV UR4, 0x3a0 ;  /* 0x000003a000047882 */ /* 0x000fe20000000000 */
[----:B------:R-:W-:Y:S01]  /*09a0*/  UMOV UR5, 0x400 ;  /* 0x0000040000057882 */ /* 0x000fe20000000000 */
[----:B------:R-:W-:Y:S01]  /*09b0*/  USEL UR4, UR4, 0x320, UP3 ;  /* 0x0000032004047887 */ /* 0x000fe20009800000 */
[----:B------:R-:W-:Y:S01]  /*09c0*/  UMOV UR8, 0x1 ;  /* 0x0000000100087882 */ /* 0x000fe20000000000 */
[----:B------:R-:W-:Y:S01]  /*09d0*/  ELECT P0, URZ, PT ;  /* 0x0000000000ff782f */ /* 0x000fe20003800000 */
[----:B------:R-:W-:-:S04]  /*09e0*/  UIADD3 UR8, UPT, UPT, -UR8, 0x100000, URZ ;  /* 0x0010000008087890 */ /* 0x000fc8000fffe1ff */
[----:B------:R-:W-:Y:S02]  /*09f0*/  USHF.L.U32 UR9, UR8, 0xb, URZ ;  /* 0x0000000b08097899 */ /* 0x000fe400080006ff */
[----:B------:R-:W-:Y:S02]  /*0a00*/  USHF.L.U32 UR8, UR8, 0x1, URZ ;  /* 0x0000000108087899 */ /* 0x000fe400080006ff */
[----:B--2---:R-:W-:Y:S02]  /*0a10*/  ULEA UR6, UR6, UR5, 0x18 ;  /* 0x0000000506067291 */ /* 0x004fe4000f8ec0ff */
[----:B------:R-:W-:-:S04]  /*0a20*/  UIADD3 UR4, UPT, UPT, -UR4, 0x100000, URZ ;  /* 0x0010000004047890 */ /* 0x000fc8000fffe1ff */
[----:B------:R-:W-:Y:S02]  /*0a30*/  USHF.L.U32 UR5, UR4, 0xb, URZ ;  /* 0x0000000b04057899 */ /* 0x000fe400080006ff */
[----:B------:R-:W-:Y:S01]  /*0a40*/  USHF.L.U32 UR4, UR4, 0x1, URZ ;  /* 0x0000000104047899 */ /* 0x000fe200080006ff */
[----:B------:R-:W2:Y:S03]  /*0a50*/  FENCE.VIEW.ASYNC.S ;  /* 0x00000000000073c6 */ /* 0x000ea60000000000 */
[----:B--2---:R4:W2:Y:S08]  /*0a60*/  SYNCS.EXCH.64 URZ, [UR6+0x90], UR8 ;  /* 0x0000900806ff75b2 */ /* 0x0048b00008000100 */
[----:B------:R4:W3:Y:S01]  /*0a70*/  SYNCS.EXCH.64 URZ, [UR6+0xa0], UR4 ;  /* 0x0000a00406ff75b2 */ /* 0x0008e20008000100 */
[----:B------:R4:W1:Y:S01]  /*0a80*/  SYNCS.EXCH.64 URZ, [UR6+0x98], UR8 ;  /* 0x0000980806ff75b2 */ /* 0x0008620008000100 */
[----:B------:R4:W1:Y:S02]  /*0a90*/  SYNCS.EXCH.64 URZ, [UR6+0xa8], UR4 ;  /* 0x0000a80406ff75b2 */ /* 0x0008640008000100 */
[----:B----4-:R-:W-:Y:S01]  /*0aa0*/  NOP ;  /* 0x0000000000007918 */ /* 0x010fe20000000000 */
.L_x_12:
[----:B------:R-:W4:Y:S01]  /*0ab0*/  SHFL.IDX PT, R2, R46, RZ, 0x1f ;  /* 0x00001fff2e027589 */ /* 0x000f2200000e0000 */
[----:B------:R-:W-:Y:S01]  /*0ac0*/  NOP ;  /* 0x0000000000007918 */ /* 0x000fe20000000000 */
[----:B----4-:R-:W-:-:S13]  /*0ad0*/  ISETP.NE.AND P0, PT, R2, 0x5, PT ;  /* 0x000000050200780c */ /* 0x010fda0003f05270 */
[----:B------:R-:W-:Y:S05]  /*0ae0*/  @P0 BRA `(.L_x_13) ;  /* 0x0000000000580947 */ /* 0x000fea0003800000 */
[----:B--23--:R-:W2:Y:S01]  /*0af0*/  S2UR UR4, SR_CgaCtaId ;  /* 0x00000000000479c3 */ /* 0x00cea20000008800 */
        /* <DEDUP_REMOVED lines=12> */
[----:B--2---:R4:W2:Y:S01]  /*0bc0*/  SYNCS.EXCH.64 URZ, [UR4+0xb0], UR8 ;  /* 0x0000b00804ff75b2 */ /* 0x0048a20008000100 */
[----:B------:R4:W3:Y:S01]  /*0bd0*/  SYNCS.EXCH.64 URZ, [UR4+0xd0], UR6 ;  /* 0x0000d00604ff75b2 */ /* 0x0008e20008000100 */
[----:B------:R4:W1:Y:S01]  /*0be0*/  SYNCS.EXCH.64 URZ, [UR4+0xb8], UR8 ;  /* 0x0000b80804ff75b2 */ /* 0x0008620008000100 */
[----:B------:R4:W1:Y:S01]  /*0bf0*/  SYNCS.EXCH.64 URZ, [UR4+0xd8], UR6 ;  /* 0x0000d80604ff75b2 */ /* 0x0008620008000100 */
[----:B------:R4:W1:Y:S01]  /*0c00*/  SYNCS.EXCH.64 URZ, [UR4+0xc0], UR8 ;  /* 0x0000c00804ff75b2 */ /* 0x0008620008000100 */
[----:B------:R4:W1:Y:S01]  /*0c10*/  SYNCS.EXCH.64 URZ, [UR4+0xe0], UR6 ;  /* 0x0000e00604ff75b2 */ /* 0x0008620008000100 */
[----:B------:R4:W1:Y:S01]  /*0c20*/  SYNCS.EXCH.64 URZ, [UR4+0xc8], UR8 ;  /* 0x0000c80804ff75b2 */ /* 0x0008620008000100 */
[----:B------:R4:W1:Y:S02]  /*0c30*/  SYNCS.EXCH.64 URZ, [UR4+0xe8], UR6 ;  /* 0x0000e80604ff75b2 */ /* 0x0008640008000100 */
[----:B----4-:R-:W-:Y:S01]  /*0c40*/  NOP ;  /* 0x0000000000007918 */ /* 0x010fe20000000000 */
.L_x_13:
[----:B------:R-:W4:Y:S01]  /*0c50*/  SHFL.IDX PT, R2, R46, RZ, 0x1f ;  /* 0x00001fff2e027589 */ /* 0x000f2200000e0000 */
[----:B------:R-:W1:Y:S01]  /*0c60*/  S2UR UR54, SR_CgaCtaId ;  /* 0x00000000003679c3 */ /* 0x000e620000008800 */
[----:B------:R-:W-:Y:S01]  /*0c70*/  NOP ;  /* 0x0000000000007918 */ /* 0x000fe20000000000 */
[----:B----4-:R-:W-:-:S13]  /*0c80*/  ISETP.NE.AND P0, PT, R2, 0x3, PT ;  /* 0x000000030200780c */ /* 0x010fda0003f05270 */
[----:B-1----:R-:W-:Y:S05]  /*0c90*/  @P0 BRA `(.L_x_14) ;  /* 0x0000000000340947 */ /* 0x002fea0003800000 */
[----:B--23--:R-:W-:Y:S01]  /*0ca0*/  UMOV UR4, 0x400 ;  /* 0x0000040000047882 */ /* 0x00cfe20000000000 */
[----:B------:R-:W-:Y:S01]  /*0cb0*/  UMOV UR6, 0x20 ;  /* 0x0000002000067882 */ /* 0x000fe20000000000 */
[----:B------:R-:W-:Y:S02]  /*0cc0*/  ULEA UR4, UR54, UR4, 0x18 ;  /* 0x0000000436047291 */ /* 0x000fe4000f8ec0ff */
[----:B------:R-:W-:-:S04]  /*0cd0*/  UIADD3 UR6, UPT, UPT, -UR6, 0x100000, URZ ;  /* 0x0010000006067890 */ /* 0x000fc8000fffe1ff */
[----:B------:R-:W-:Y:S02]  /*0ce0*/  USHF.L.U32 UR7, UR6, 0xb, URZ ;  /* 0x0000000b06077899 */ /* 0x000fe400080006ff */
[----:B------:R-:W-:Y:S01]  /*0cf0*/  USHF.L.U32 UR6, UR6, 0x1, URZ ;  /* 0x0000000106067899 */ /* 0x000fe200080006ff */
[----:B------:R-:W-:Y:S01]  /*0d00*/  ELECT P0, URZ, PT ;  /* 0x0000000000ff782f */ /* 0x000fe20003800000 */
[----:B------:R-:W1:Y:S10]  /*0d10*/  FENCE.VIEW.ASYNC.S ;  /* 0x00000000000073c6 */ /* 0x000e740000000000 */
[----:B-1----:R1:W4:Y:S01]  /*0d20*/  SYNCS.EXCH.64 URZ, [UR4+0xf0], UR6 ;  /* 0x0000f00604ff75b2 */ /* 0x0023220008000100 */
[----:B------:R1:W2:Y:S01]  /*0d30*/  SYNCS.EXCH.64 URZ, [UR4+0x100], UR6 ;  /* 0x0001000604ff75b2 */ /* 0x0002a20008000100 */
[----:B------:R1:W3:Y:S01]  /*0d40*/  SYNCS.EXCH.64 URZ, [UR4+0xf8], UR6 ;  /* 0x0000f80604ff75b2 */ /* 0x0002e20008000100 */
[----:B------:R1:W1:Y:S01]  /*0d50*/  SYNCS.EXCH.64 URZ, [UR4+0x108], UR6 ;  /* 0x0001080604ff75b2 */ /* 0x0002620008000100 */
[----:B------:R-:W-:Y:S01]  /*0d60*/  NOP ;  /* 0x0000000000007918 */ /* 0x000fe20000000000 */
.L_x_14:
[----:B-123--:R-:W1:Y:S01]  /*0d70*/  LDCU UR4, c[0x0][0x36c] ;  /* 0x00006d80ff0477ac */ /* 0x00ee620008000800 */
[----:B------:R-:W-:Y:S01]  /*0d80*/  ISETP.NE.OR P4, PT, R0, 0x2, !P4 ;  /* 0x000000020000780c */ /* 0x000fe20006785670 */
[----:B------:R-:W-:Y:S01]  /*0d90*/  NOP ;  /* 0x0000000000007918 */ /* 0x000fe20000000000 */
[----:B------:R-:W-:Y:S01]  /*0da0*/  LOP3.LUT R0, R55, 0x1f, RZ, 0xc0, !PT ;  /* 0x0000001f37007812 */ /* 0x000fe200078ec0ff */
[----:B------:R-:W-:Y:S02]  /*0db0*/  UISETP.NE.AND UP4, UPT, UR22, URZ, UPT ;  /* 0x000000ff1600728c */ /* 0x000fe4000bf85270 */
[----:B-1----:R-:W-:-:S09]  /*0dc0*/  UISETP.EQ.U32.AND UP5, UPT, UR4, 0x1, UPT ;  /* 0x000000010400788c */ /* 0x002fd2000bfa2070 */
[----:B------:R-:W-:Y:S05]  /*0dd0*/  BRA.U !UP5, `(.L_x_15) ;  /* 0x000000010d087547 */ /* 0x000fea000b800000 */
[----:B----4-:R-:W-:Y:S01]  /*0de0*/  UCGABAR_ARV ;  /* 0x00000000000079c7 */ /* 0x010fe20008000000 */
[----:B------:R-:W-:Y:S05]  /*0df0*/  BRA `(.L_x_16) ;  /* 0x0000000000047947 */ /* 0x000fea0003800000 */
.L_x_15:
[----:B----4-:R-:W-:Y:S01]  /*0e00*/  NOP ;  /* 0x0000000000007918 */ /* 0x010fe20000000000 */
.L_x_16:
[----:B------:R-:W1:Y:S01]  /*0e10*/  S2UR UR25, SR_CTAID.X ;  /* 0x00000000001979c3 */ /* 0x000e620000002500 */
[----:B------:R-:W-:-:S05]  /*0e20*/  CS2R.32 R48, SR_CgaSize ;  /* 0x0000000000307805 */ /* 0x000fca0000008a00 */
[----:B------:R-:W-:-:S05]  /*0e30*/  IMAD R48, R48, -0xa0, RZ ;  /* 0xffffff6030307824 */ /* 0x000fca00078e02ff */
[----:B------:R-:W-:-:S14]  /*0e40*/  R2UR UR5, R48 ;  /* 0x00000000300572ca */ /* 0x000fdc00000e0000 */
[----:B------:R-:W2:Y:S01]  /*0e50*/  LDCU UR5, c[0x0][UR5+0x2b0] ;  /* 0x00005600050577ac */ /* 0x000ea20008000800 */
[----:B------:R-:W-:-:S05]  /*0e60*/  CS2R.32 R48, SR_CgaSize ;  /* 0x0000000000307805 */ /* 0x000fca0000008a00 */
[----:B------:R-:W-:-:S05]  /*0e70*/  IMAD R48, R48, -0xa0, RZ ;  /* 0xffffff6030307824 */ /* 0x000fca00078e02ff */
[----:B------:R-:W-:-:S14]  /*0e80*/  R2UR UR4, R48 ;  /* 0x00000000300472ca */ /* 0x000fdc00000e0000 */
[----:B------:R-:W3:Y:S01]  /*0e90*/  LDCU UR4, c[0x0][UR4+0x2b4] ;  /* 0x00005680040477ac */ /* 0x000ee20008000800 */
[----:B------:R-:W4:Y:S01]  /*0ea0*/  S2UR UR26, SR_CTAID.Y ;  /* 0x00000000001a79c3 */ /* 0x000f220000002600 */
[----:B------:R-:W-:-:S05]  /*0eb0*/  CS2R.32 R48, SR_CgaSize ;  /* 0x0000000000307805 */ /* 0x000fca0000008a00 */
[----:B------:R-:W-:-:S05]  /*0ec0*/  IMAD R48, R48, -0xa0, RZ ;  /* 0xffffff6030307824 */ /* 0x000fca00078e02ff */
[----:B------:R-:W-:-:S14]  /*0ed0*/  R2UR UR7, R48 ;  /* 0x00000000300772ca */ /* 0x000fdc00000e0000 */
[----:B------:R-:W3:Y:S01]  /*0ee0*/  LDCU UR7, c[0x0][UR7+0x2a0] ;  /* 0x00005400070777ac */ /* 0x000ee20008000800 */
[----:B------:R-:W-:-:S05]  /*0ef0*/  CS2R.32 R48, SR_CgaSize ;  /* 0x0000000000307805 */ /* 0x000fca0000008a00 */
[----:B------:R-:W-:-:S05]  /*0f00*/  IMAD R48, R48, -0xa0, RZ ;  /* 0xffffff6030307824 */ /* 0x000fca00078e02ff */
[----:B------:R-:W-:-:S14]  /*0f10*/  R2UR UR8, R48 ;  /* 0x00000000300872ca */ /* 0x000fdc00000e0000 */
[----:B------:R-:W3:Y:S01]  /*0f20*/  LDCU UR8, c[0x0][UR8+0x2a4] ;  /* 0x00005480080877ac */ /* 0x000ee20008000800 */
[----:B------:R-:W-:Y:S02]  /*0f30*/  ULOP3.LUT UR53, UR54, 0x1, URZ, 0xc0, !UPT ;  /* 0x0000000136357892 */ /* 0x000fe4000f8ec0ff */
[----:B------:R-:W-:Y:S02]  /*0f40*/  USHF.R.U32.HI UR24, URZ, 0x1, UR54 ;  /* 0x00000001ff187899 */ /* 0x000fe40008011636 */
[----:B------:R-:W-:Y:S02]  /*0f50*/  UISETP.GT.U32.AND UP1, UPT, UR53, 0xffff, UPT ;  /* 0x0000ffff3500788c */ /* 0x000fe4000bf24070 */
[----:B------:R-:W-:Y:S01]  /*0f60*/  USHF.L.U32 UR39, UR54, 0xa, URZ ;  /* 0x0000000a36277899 */ /* 0x000fe200080006ff */
[----:B-1----:R-:W-:Y:S01]  /*0f70*/  I2FP.F32.U32 R3, UR25 ;  /* 0x0000001900037c45 */ /* 0x002fe20008201000 */
[----:B------:R-:W1:Y:S04]  /*0f80*/  LDCU UR23, c[0x0][0xb24] ;  /* 0x00016480ff1777ac */ /* 0x000e680008000800 */
[----:B--2---:R-:W-:Y:S01]  /*0f90*/  FMUL R3, R3, UR5 ;  /* 0x0000000503037c20 */ /* 0x004fe20008400000 */
[----:B------:R-:W2:Y:S01]  /*0fa0*/  LDCU UR42, c[0x0][0xb24] ;  /* 0x00016480ff2a77ac */ /* 0x000ea20008000800 */
[----:B----4-:R-:W-:Y:S01]  /*0fb0*/  I2FP.F32.U32 R2, UR26 ;  /* 0x0000001a00027c45 */ /* 0x010fe20008201000 */
[----:B------:R-:W4:Y:S03]  /*0fc0*/  LDCU UR28, c[0x0][0xb30] ;  /* 0x00016600ff1c77ac */ /* 0x000f260008000800 */
[----:B------:R-:W1:Y:S01]  /*0fd0*/  F2I.U32.TRUNC.NTZ R3, R3 ;  /* 0x0000000300037305 */ /* 0x000e62000020f000 */
[----:B---3--:R-:W-:Y:S01]  /*0fe0*/  FMUL R2, R2, UR4 ;  /* 0x0000000402027c20 */ /* 0x008fe20008400000 */
[----:B------:R-:W-:-:S02]  /*0ff0*/  ULOP3.LUT UR4, UR54, 0x2, URZ, 0xc0, !UPT ;  /* 0x0000000236047892 */ /* 0x000fc4000f8ec0ff */
[----:B------:R-:W-:Y:S02]  /*1000*/  USHF.L.U32 UR38, UR54, 0xb, URZ ;  /* 0x0000000b36267899 */ /* 0x000fe400080006ff */
[----:B------:R-:W-:Y:S02]  /*1010*/  UISETP.GT.U32.AND UP0, UPT, UR4, 0xffff, UPT ;  /* 0x0000ffff0400788c */ /* 0x000fe4000bf04070 */
[----:B------:R-:W3:Y:S01]  /*1020*/  F2I.U32.TRUNC.NTZ R2, R2 ;  /* 0x0000000200027305 */ /* 0x000ee2000020f000 */
[----:B------:R-:W-:Y:S01]  /*1030*/  UMOV UR32, 0x5 ;  /* 0x0000000500207882 */ /* 0x000fe20000000000 */
[----:B------:R-:W-:Y:S02]  /*1040*/  USEL UR30, UR53, 0xffff, !UP1 ;  /* 0x0000ffff351e7887 */ /* 0x000fe4000c800000 */
[----:B------:R-:W-:Y:S01]  /*1050*/  USEL UR29, UR4, 0xffff, !UP0 ;  /* 0x0000ffff041d7887 */ /* 0x000fe2000c000000 */
[----:B-1----:R-:W-:Y:S02]  /*1060*/  R2UR UR5, R3 ;  /* 0x00000000030572ca */ /* 0x002fe400000e0000 */
[----:B---3--:R-:W-:-:S02]  /*1070*/  R2UR UR6, R2 ;  /* 0x00000000020672ca */ /* 0x008fc400000e0000 */
[----:B------:R-:W-:-:S09]  /*1080*/  PRMT R2, RZ, 0x7610, R2 ;  /* 0x00007610ff027816 */ /* 0x000fd20000000002 */
[----:B------:R-:W-:-:S04]  /*1090*/  UIADD3 UR5, UPT, UPT, -UR5, URZ, URZ ;  /* 0x000000ff05057290 */ /* 0x000fc8000fffe1ff */
[----:B------:R-:W-:Y:S02]  /*10a0*/  UIMAD UR5, UR7, UR5, UR25 ;  /* 0x00000005070572a4 */ /* 0x000fe4000f8e0219 */
[----:B------:R-:W-:-:S04]  /*10b0*/  UIADD3 UR4, UPT, UPT, -UR6, URZ, URZ ;  /* 0x000000ff06047290 */ /* 0x000fc8000fffe1ff */
[----:B------:R-:W-:Y:S01]  /*10c0*/  IMAD.U32 R48, RZ, RZ, UR5 ;  /* 0x00000005ff307e24 */ /* 0x000fe2000f8e00ff */
[----:B------:R-:W-:-:S06]  /*10d0*/  UIMAD UR4, UR8, UR4, UR26 ;  /* 0x00000004080472a4 */ /* 0x000fcc000f8e021a */
[----:B------:R-:W-:Y:S01]  /*10e0*/  IMAD.U32 R47, RZ, RZ, UR4 ;  /* 0x00000004ff2f7e24 */ /* 0x000fe2000f8e00ff */
[----:B--2-4-:R-:W-:Y:S06]  /*10f0*/  BRA.U UP4, `(.L_x_17) ;  /* 0x0000000104447547 */ /* 0x014fec000b800000 */
[----:B------:R-:W-:Y:S02]  /*1100*/  R2UR UR4, R47 ;  /* 0x000000002f0472ca */ /* 0x000fe400000e0000 */
[----:B------:R-:W-:-:S11]  /*1110*/  R2UR UR6, R48 ;  /* 0x00000000300672ca */ /* 0x000fd600000e0000 */
[----:B------:R-:W-:Y:S02]  /*1120*/  UISETP.NE.AND UP0, UPT, UR4, URZ, UPT ;  /* 0x000000ff0400728c */ /* 0x000fe4000bf05270 */
[----:B------:R-:W-:Y:S02]  /*1130*/  UISETP.NE.AND UP1, UPT, UR4, 0x1, UPT ;  /* 0x000000010400788c */ /* 0x000fe4000bf25270 */
[----:B------:R-:W-:Y:S02]  /*1140*/  UISETP.NE.AND UP2, UPT, UR6, URZ, UP0 ;  /* 0x000000ff0600728c */ /* 0x000fe40008745270 */
[----:B------:R-:W-:Y:S02]  /*1150*/  USEL UR4, URZ, 0x2, UP0 ;  /* 0x00000002ff047887 */ /* 0x000fe40008000000 */
[----:B------:R-:W-:Y:S02]  /*1160*/  USEL UR8, URZ, 0x1, UP2 ;  /* 0x00000001ff087887 */ /* 0x000fe40009000000 */
[----:B------:R-:W-:-:S02]  /*1170*/  UISETP.NE.AND UP2, UPT, UR6, URZ, UPT ;  /* 0x000000ff0600728c */ /* 0x000fc4000bf45270 */
[----:B------:R-:W-:Y:S02]  /*1180*/  USEL UR5, URZ, 0x4, UP1 ;  /* 0x00000004ff057887 */ /* 0x000fe40008800000 */
[----:B------:R-:W-:Y:S02]  /*1190*/  UISETP.NE.AND UP0, UPT, UR6, 0x1, UPT ;  /* 0x000000010600788c */ /* 0x000fe4000bf05270 */
[----:B------:R-:W-:Y:S02]  /*11a0*/  USEL UR6, URZ, 0x8, UP1 ;  /* 0x00000008ff067887 */ /* 0x000fe40008800000 */
[----:B------:R-:W-:Y:S02]  /*11b0*/  USEL UR7, UR5, 0x4, UP2 ;  /* 0x0000000405077887 */ /* 0x000fe40009000000 */
[----:B------:R-:W-:Y:S02]  /*11c0*/  USEL UR4, UR4, 0x2, UP0 ;  /* 0x0000000204047887 */ /* 0x000fe40008000000 */
[----:B------:R-:W-:-:S02]  /*11d0*/  USEL UR5, UR6, 0x8, UP0 ;  /* 0x0000000806057887 */ /* 0x000fc40008000000 */
[----:B------:R-:W-:-:S04]  /*11e0*/  UIADD3 UR4, UPT, UPT, UR4, UR7, UR8 ;  /* 0x0000000704047290 */ /* 0x000fc8000fffe008 */
[----:B------:R-:W-:-:S06]  /*11f0*/  UIADD3 UR4, UPT, UPT, UR4, UR5, URZ ;  /* 0x0000000504047290 */ /* 0x000fcc000fffe0ff */
[----:B------:R-:W-:-:S07]  /*1200*/  IMAD.U32 R2, RZ, RZ, UR4 ;  /* 0x00000004ff027e24 */ /* 0x000fce000f8e00ff */
.L_x_17:
[----:B------:R-:W1:Y:S01]  /*1210*/  S2UR UR36, SR_CTAID.Z ;  /* 0x00000000002479c3 */ /* 0x000e620000002700 */
[----:B------:R-:W-:Y:S01]  /*1220*/  UISETP.GE.AND UP0, UPT, UR23, 0x1, UPT ;  /* 0x000000011700788c */ /* 0x000fe2000bf06270 */
[----:B------:R-:W-:-:S08]  /*1230*/  UMOV UR31, 0x3 ;  /* 0x00000003001f7882 */ /* 0x000fd00000000000 */
[----:B------:R-:W-:Y:S05]  /*1240*/  BRA.U !UP0, `(.L_x_18) ;  /* 0x0000000108d47547 */ /* 0x000fea000b800000 */
[----:B------:R-:W2:Y:S01]  /*1250*/  LDCU.128 UR12, c[0x0][0xb10] ;  /* 0x00016200ff0c77ac */ /* 0x000ea20008000c00 */
[----:B------:R-:W3:Y:S01]  /*1260*/  LDCU UR6, c[0x0][0x370] ;  /* 0x00006e00ff0677ac */ /* 0x000ee20008000800 */
[----:B------:R-:W4:Y:S01]  /*1270*/  LDCU UR5, c[0x0][0x374] ;  /* 0x00006e80ff0577ac */ /* 0x000f220008000800 */
[----:B------:R-:W1:Y:S01]  /*1280*/  LDCU UR27, c[0x0][0xb0c] ;  /* 0x00016180ff1b77ac */ /* 0x000e620008000800 */
[----:B------:R-:W1:Y:S01]  /*1290*/  LDCU UR4, c[0x0][0xb20] ;  /* 0x00016400ff0477ac */ /* 0x000e620008000800 */
[----:B------:R-:W1:Y:S01]  /*12a0*/  LDCU.64 UR8, c[0x0][0xb28] ;  /* 0x00016500ff0877ac */ /* 0x000e620008000a00 */
[----:B--2---:R-:W-:Y:S02]  /*12b0*/  UISETP.NE.AND UP0, UPT, UR14, 0x1, UPT ;  /* 0x000000010e00788c */ /* 0x004fe4000bf05270 */
[----:B----4-:R-:W-:Y:S02]  /*12c0*/  UIMAD.WIDE.U32 UR10, UR5, UR15, URZ ;  /* 0x0000000f050a72a5 */ /* 0x010fe4000f8e00ff */
[----:B---3--:R-:W-:-:S02]  /*12d0*/  UIMAD.WIDE.U32 UR18, UR6, UR12, URZ ;  /* 0x0000000c061272a5 */ /* 0x008fc4000f8e00ff */
[----:B-1----:R-:W-:Y:S02]  /*12e0*/  UISETP.NE.AND UP1, UPT, UR27, 0x1, UPT ;  /* 0x000000011b00788c */ /* 0x002fe4000bf25270 */
[----:B------:R-:W-:Y:S01]  /*12f0*/  UISETP.NE.AND UP2, UPT, UR23, 0x1, UPT ;  /* 0x000000011700788c */ /* 0x000fe2000bf45270 */
[----:B------:R-:W-:Y:S02]  /*1300*/  UMOV UR10, UR11 ;  /* 0x0000000b000a7c82 */ /* 0x000fe40008000000 */
[----:B------:R-:W-:Y:S01]  /*1310*/  UMOV UR18, UR19 ;  /* 0x0000001300127c82 */ /* 0x000fe20008000000 */
[----:B------:R-:W-:Y:S02]  /*1320*/  @UP0 USHF.R.U32.HI UR5, URZ, UR4, UR10 ;  /* 0x00000004ff050299 */ /* 0x000fe4000801160a */
[----:B------:R-:W-:Y:S02]  /*1330*/  UIMAD.WIDE.U32 UR20, UR26, UR15, URZ ;  /* 0x0000000f1a1472a5 */ /* 0x000fe4000f8e00ff */
[----:B------:R-:W-:-:S02]  /*1340*/  UIMAD.WIDE.U32 UR10, UR5, UR8, URZ ;  /* 0x00000008050a72a5 */ /* 0x000fc4000f8e00ff */
[----:B------:R-:W-:Y:S02]  /*1350*/  @UP1 USHF.R.U32.HI UR6, URZ, UR13, UR18 ;  /* 0x0000000dff061299 */ /* 0x000fe40008011612 */
[----:B------:R-:W-:Y:S02]  /*1360*/  UIMAD.WIDE.U32 UR16, UR25, UR12, URZ ;  /* 0x0000000c191072a5 */ /* 0x000fe4000f8e00ff */
[----:B------:R-:W-:Y:S01]  /*1370*/  UIMAD.WIDE.U32 UR18, UR6, UR8, URZ ;  /* 0x00000008061272a5 */ /* 0x000fe2000f8e00ff */
[----:B------:R-:W-:Y:S01]  /*1380*/  UMOV UR20, UR21 ;  /* 0x0000001500147c82 */ /* 0x000fe20008000000 */
[----:B------:R-:W-:Y:S01]  /*1390*/  UMOV UR10, UR11 ;  /* 0x0000000b000a7c82 */ /* 0x000fe20008000000 */
[----:B------:R-:W-:Y:S02]  /*13a0*/  USHF.R.U32.HI UR20, URZ, UR4, UR20 ;  /* 0x00000004ff147299 */ /* 0x000fe40008011614 */
[----:B------:R-:W-:Y:S02]  /*13b0*/  @UP2 USHF.R.U32.HI UR5, URZ, UR9, UR10 ;  /* 0x00000009ff052299 */ /* 0x000fe4000801160a */
[----:B------:R-:W-:Y:S01]  /*13c0*/  UMOV UR7, UR19 ;  /* 0x0000001300077c82 */ /* 0x000fe20008000000 */
[----:B------:R-:W-:Y:S01]  /*13d0*/  UMOV UR16, UR17 ;  /* 0x0000001100107c82 */ /* 0x000fe20008000000 */
[----:B------:R-:W-:-:S02]  /*13e0*/  @UP2 USHF.R.U32.HI UR6, URZ, UR9, UR7 ;  /* 0x00000009ff062299 */ /* 0x000fc40008011607 */
[----:B------:R-:W-:Y:S02]  /*13f0*/  USHF.R.U32.HI UR13, URZ, UR13, UR16 ;  /* 0x0000000dff0d7299 */ /* 0x000fe40008011610 */
[----:B------:R-:W-:Y:S02]  /*1400*/  USEL UR4, UR26, UR20, !UP0 ;  /* 0x000000141a047287 */ /* 0x000fe4000c000000 */
[----:B------:R-:W-:Y:S02]  /*1410*/  UIMAD UR7, UR5, UR23, URZ ;  /* 0x00000017050772a4 */ /* 0x000fe4000f8e02ff */
[----:B------:R-:W-:Y:S02]  /*1420*/  USEL UR5, UR25, UR13, !UP1 ;  /* 0x0000000d19057287 */ /* 0x000fe4000c800000 */
[----:B------:R-:W-:Y:S02]  /*1430*/  UIMAD UR12, UR6, UR23, URZ ;  /* 0x00000017060c72a4 */ /* 0x000fe4000f8e02ff */
[----:B------:R-:W-:-:S02]  /*1440*/  UISETP.GE.AND UP0, UPT, UR4, UR7, UPT ;  /* 0x000000070400728c */ /* 0x000fc4000bf06270 */
[----:B------:R-:W-:Y:S02]  /*1450*/  UIMAD.WIDE.U32 UR10, UR4, UR8, URZ ;  /* 0x00000008040a72a5 */ /* 0x000fe4000f8e00ff */
[----:B------:R-:W-:Y:S02]  /*1460*/  UISETP.GE.OR UP0, UPT, UR5, UR12, UP0 ;  /* 0x0000000c0500728c */ /* 0x000fe40008706670 */
[----:B------:R-:W-:Y:S02]  /*1470*/  UIMAD.WIDE.U32 UR12, UR5, UR8, URZ ;  /* 0x00000008050c72a5 */ /* 0x000fe4000f8e00ff */
[----:B------:R-:W-:Y:S01]  /*1480*/  UIADD3 UR10, UPT, UPT, -UR4, URZ, URZ ;  /* 0x000000ff040a7290 */ /* 0x000fe2000fffe1ff */
[----:B------:R-:W-:Y:S01]  /*1490*/  UMOV UR8, UR11 ;  /* 0x0000000b00087c82 */ /* 0x000fe20008000000 */
[----:B------:R-:W-:Y:S02]  /*14a0*/  UIADD3 UR11, UPT, UPT, -UR5, URZ, URZ ;  /* 0x000000ff050b7290 */ /* 0x000fe4000fffe1ff */
[----:B------:R-:W-:-:S03]  /*14b0*/  USHF.R.U32.HI UR8, URZ, UR9, UR8 ;  /* 0x00000009ff087299 */ /* 0x000fc60008011608 */
[----:B------:R-:W-:Y:S01]  /*14c0*/  @!UP0 UMOV UR7, UR13 ;  /* 0x0000000d00078c82 */ /* 0x000fe20008000000 */
[----:B------:R-:W-:Y:S02]  /*14d0*/  UIMAD UR26, UR14, UR10, UR26 ;  /* 0x0000000a0e1a72a4 */ /* 0x000fe4000f8e021a */
[----:B------:R-:W-:Y:S02]  /*14e0*/  USEL UR8, UR4, UR8, !UP2 ;  /* 0x0000000804087287 */ /* 0x000fe4000d000000 */
[----:B------:R-:W-:Y:S02]  /*14f0*/  @!UP0 USHF.R.U32.HI UR7, URZ, UR9, UR7 ;  /* 0x00000009ff078299 */ /* 0x000fe40008011607 */
[----:B------:R-:W-:Y:S02]  /*1500*/  UIADD3 UR9, UPT, UPT, -UR8, URZ, URZ ;  /* 0x000000ff08097290 */ /* 0x000fe4000fffe1ff */
[----:B------:R-:W-:Y:S02]  /*1510*/  @!UP0 USEL UR7, UR5, UR7, !UP2 ;  /* 0x0000000705078287 */ /* 0x000fe4000d000000 */
[----:B------:R-:W-:-:S02]  /*1520*/  UIMAD UR9, UR23, UR9, UR4 ;  /* 0x00000009170972a4 */ /* 0x000fc4000f8e0204 */
[----:B------:R-:W-:Y:S02]  /*1530*/  @!UP0 UIADD3 UR8, UPT, UPT, UR8, -UR7, URZ ;  /* 0x8000000708088290 */ /* 0x000fe4000fffe0ff */
[----:B------:R-:W-:Y:S02]  /*1540*/  @!UP0 UIMAD UR6, UR9, UR6, UR7 ;  /* 0x00000006090682a4 */ /* 0x000fe4000f8e0207 */
[----:B------:R-:W-:Y:S02]  /*1550*/  @!UP0 UIMAD UR4, UR8, UR23, UR5 ;  /* 0x00000017080482a4 */ /* 0x000fe4000f8e0205 */
[----:B------:R-:W-:Y:S02]  /*1560*/  UIMAD UR25, UR27, UR11, UR25 ;  /* 0x0000000b1b1972a4 */ /* 0x000fe4000f8e0219 */
[----:B------:R-:W-:Y:S01]  /*1570*/  UIMAD UR26, UR4, UR14, UR26 ;  /* 0x0000000e041a72a4 */ /* 0x000fe2000f8e021a */
[----:B------:R-:W-:Y:S02]  /*1580*/  @!UP0 UMOV UR5, UR6 ;  /* 0x0000000600058c82 */ /* 0x000fe40008000000 */
[----:B------:R-:W-:-:S12]  /*1590*/  UIMAD UR25, UR5, UR27, UR25 ;  /* 0x0000001b051972a4 */ /* 0x000fd8000f8e0219 */
.L_x_18:
[----:B------:R-:W-:Y:S02]  /*15a0*/  UISETP.NE.AND UP1, UPT, UR28, 0x1, UPT ;  /* 0x000000011c00788c */ /* 0x000fe4000bf25270 */
[----:B------:R-:W-:Y:S02]  /*15b0*/  ULOP3.LUT UR30, UR30, 0xffff, URZ, 0xc0, !UPT ;  /* 0x0000ffff1e1e7892 */ /* 0x000fe4000f8ec0ff */
[----:B------:R-:W-:Y:S02]  /*15c0*/  ULOP3.LUT UR29, UR29, 0xffff, URZ, 0xc0, !UPT ;  /* 0x0000ffff1d1d7892 */ /* 0x000fe4000f8ec0ff */
[----:B------:R-:W-:Y:S02]  /*15d0*/  UISETP.NE.AND UP0, UPT, UR22, 0x2, UPT ;  /* 0x000000021600788c */ /* 0x000fe4000bf05270 */
[----:B------:R-:W-:Y:S02]  /*15e0*/  ULOP3.LUT UR39, UR39, 0x800, URZ, 0xc0, !UPT ;  /* 0x0000080027277892 */ /* 0x000fe4000f8ec0ff */
[----:B------:R-:W-:-:S02]  /*15f0*/  ULOP3.LUT UR38, UR38, 0x800, URZ, 0xc0, !UPT ;  /* 0x0000080026267892 */ /* 0x000fc4000f8ec0ff */
[----:B------:R-:W-:Y:S02]  /*1600*/  USHF.L.U32 UR30, UR32, UR30, URZ ;  /* 0x0000001e201e7299 */ /* 0x000fe400080006ff */
[----:B------:R-:W-:Y:S01]  /*1610*/  USHF.L.U32 UR29, UR31, UR29, URZ ;  /* 0x0000001d1f1d7299 */ /* 0x000fe200080006ff */
[----:B------:R-:W-:Y:S11]  /*1620*/  BRA.U UP1, `(.L_x_19) ;  /* 0x0000000101447547 */ /* 0x000ff6000b800000 */
[----:B------:R-:W2:Y:S01]  /*1630*/  LDCU.128 UR8, c[0x0][0xb10] ;  /* 0x00016200ff0877ac */ /* 0x000ea20008000c00 */
[----:B------:R-:W3:Y:S01]  /*1640*/  LDCU UR12, c[0x0][0xb0c] ;  /* 0x00016180ff0c77ac */ /* 0x000ee20008000800 */
[----:B------:R-:W4:Y:S01]  /*1650*/  LDCU UR13, c[0x0][0xb20] ;  /* 0x00016400ff0d77ac */ /* 0x000f220008000800 */
[----:B--2---:R-:W-:Y:S02]  /*1660*/  UIMAD.WIDE.U32 UR6, UR25, UR8, URZ ;  /* 0x00000008190672a5 */ /* 0x004fe4000f8e00ff */
[----:B------:R-:W-:Y:S02]  /*1670*/  UIMAD.WIDE.U32 UR4, UR26, UR11, URZ ;  /* 0x0000000b1a0472a5 */ /* 0x000fe4000f8e00ff */
[----:B---3--:R-:W-:Y:S02]  /*1680*/  UISETP.NE.AND UP2, UPT, UR12, 0x1, UPT ;  /* 0x000000010c00788c */ /* 0x008fe4000bf45270 */
[----:B------:R-:W-:Y:S01]  /*1690*/  UISETP.NE.AND UP1, UPT, UR10, 0x1, UPT ;  /* 0x000000010a00788c */ /* 0x000fe2000bf25270 */
[----:B------:R-:W-:-:S02]  /*16a0*/  UMOV UR6, UR7 ;  /* 0x0000000700067c82 */ /* 0x000fc40008000000 */
[----:B------:R-:W-:Y:S01]  /*16b0*/  UMOV UR4, UR5 ;  /* 0x0000000500047c82 */ /* 0x000fe20008000000 */
[----:B------:R-:W-:Y:S02]  /*16c0*/  USHF.R.U32.HI UR9, URZ, UR9, UR6 ;  /* 0x00000009ff097299 */ /* 0x000fe40008011606 */
[----:B----4-:R-:W-:Y:S02]  /*16d0*/  USHF.R.U32.HI UR4, URZ, UR13, UR4 ;  /* 0x0000000dff047299 */ /* 0x010fe40008011604 */
[----:B------:R-:W-:Y:S02]  /*16e0*/  USEL UR5, UR25, UR9, !UP2 ;  /* 0x0000000919057287 */ /* 0x000fe4000d000000 */
[----:B------:R-:W-:-:S04]  /*16f0*/  USEL UR4, UR26, UR4, !UP1 ;  /* 0x000000041a047287 */ /* 0x000fc8000c800000 */
[----:B------:R-:W-:Y:S02]  /*1700*/  UIADD3 UR6, UPT, UPT, UR5, -UR4, URZ ;  /* 0x8000000405067290 */ /* 0x000fe4000fffe0ff */
[----:B------:R-:W-:Y:S02]  /*1710*/  UIADD3 UR4, UPT, UPT, -UR5, UR4, URZ ;  /* 0x0000000405047290 */ /* 0x000fe4000fffe1ff */
[----:B------:R-:W-:Y:S02]  /*1720*/  UIMAD UR26, UR6, UR10, UR26 ;  /* 0x0000000a061a72a4 */ /* 0x000fe4000f8e021a */
[----:B------:R-:W-:-:S12]  /*1730*/  UIMAD UR25, UR4, UR12, UR25 ;  /* 0x0000000c041972a4 */ /* 0x000fd8000f8e0219 */
.L_x_19:
[----:B------:R-:W-:Y:S05]  /*1740*/  BRA.U !UP5, `(.L_x_20) ;  /* 0x000000010d0c7547 */ /* 0x000fea000b800000 */
[----:B------:R-:W-:Y:S01]  /*1750*/  UCGABAR_WAIT ;  /* 0x0000000000007dc7 */ /* 0x000fe20008000000 */
[----:B------:R-:W-:Y:S01]  /*1760*/  CCTL.IVALL ;  /* 0x00000000ff00798f */ /* 0x000fe20002000000 */
[----:B------:R-:W-:Y:S05]  /*1770*/  BRA `(.L_x_21) ;  /* 0x0000000000047947 */ /* 0x000fea0003800000 */
.L_x_20:
[----:B------:R-:W-:Y:S06]  /*1780*/  BAR.SYNC.DEFER_BLOCKING 0x0 ;  /* 0x0000000000007b1d */ /* 0x000fec0000010000 */
.L_x_21:
[----:B------:R-:W-:Y:S05]  /*1790*/  BRA.U UP0, `(.L_x_22) ;  /* 0x0000001500907547 */ /* 0x000fea000b800000 */
[----:B------:R-:W2:Y:S01]  /*17a0*/  LDCU UR6, c[0x0][0x38c] ;  /* 0x00007180ff0677ac */ /* 0x000ea20008000800 */
[----:B------:R-:W-:Y:S01]  /*17b0*/  PLOP3.LUT P2, PT, PT, PT, UP3, 0x80, 0x8 ;  /* 0x000000000008781c */ /* 0x000fe20003f4f038 */
[----:B------:R-:W-:Y:S01]  /*17c0*/  IMAD.MOV.U32 R12, RZ, RZ, 0x1 ;  /* 0x00000001ff0c7424 */ /* 0x000fe200078e00ff */
[----:B------:R-:W-:Y:S01]  /*17d0*/  ISETP.EQ.OR P3, PT, R0, RZ, P4 ;  /* 0x000000ff0000720c */ /* 0x000fe20002762670 */
[----:B------:R-:W-:Y:S01]  /*17e0*/  UISETP.NE.AND UP1, UPT, UR22, URZ, UPT ;  /* 0x000000ff1600728c */ /* 0x000fe2000bf25270 */
[----:B------:R-:W-:Y:S02]  /*17f0*/  PLOP3.LUT P2, PT, P2, PT, PT, 0x8, 0x80 ;  /* 0x000000000080781c */ /* 0x000fe4000174e170 */
[----:B------:R-:W-:Y:S01]  /*1800*/  CS2R R10, SRZ ;  /* 0x00000000000a7805 */ /* 0x000fe2000001ff00 */
[----:B------:R-:W-:Y:S01]  /*1810*/  IMAD.MOV.U32 R9, RZ, RZ, RZ ;  /* 0x000000ffff097224 */ /* 0x000fe200078e00ff */
[----:B------:R-:W3:Y:S01]  /*1820*/  LDCU UR48, c[0x0][0x370] ;  /* 0x00006e00ff3077ac */ /* 0x000ee20008000800 */
[----:B------:R-:W-:Y:S01]  /*1830*/  IMAD.MOV.U32 R8, RZ, RZ, 0x1 ;  /* 0x00000001ff087424 */ /* 0x000fe200078e00ff */
[----:B------:R-:W4:Y:S01]  /*1840*/  LDCU.64 UR44, c[0x0][0x348] ;  /* 0x00006900ff2c77ac */ /* 0x000f220008000a00 */
[----:B------:R-:W1:Y:S01]  /*1850*/  LDCU UR47, c[0x0][0x374] ;  /* 0x00006e80ff2f77ac */ /* 0x000e620008000800 */
[----:B--2---:R-:W-:-:S02]  /*1860*/  UIADD3 UR5, UPT, UPT, UR6, 0x7f, URZ ;  /* 0x0000007f06057890 */ /* 0x004fc4000fffe0ff */
[----:B------:R-:W-:Y:S02]  /*1870*/  UIADD3 UR55, UPT, UPT, UR6, 0xfe, URZ ;  /* 0x000000fe06377890 */ /* 0x000fe4000fffe0ff */
[----:B------:R-:W-:Y:S02]  /*1880*/  USHF.R.S32.HI UR4, URZ, 0x1f, UR5 ;  /* 0x0000001fff047899 */ /* 0x000fe40008011405 */
[----:B------:R-:W-:Y:S02]  /*1890*/  USEL UR37, UR37, 0x2, UP1 ;  /* 0x0000000225257887 */ /* 0x000fe40008800000 */
[----:B------:R-:W-:Y:S02]  /*18a0*/  ULEA.HI UR4, UR4, UR5, URZ, 0x7 ;  /* 0x0000000504047291 */ /* 0x000fe4000f8f38ff */
[----:B------:R-:W-:Y:S02]  /*18b0*/  USHF.L.U32 UR5, UR24, 0x5, URZ ;  /* 0x0000000518057899 */ /* 0x000fe400080006ff */
[----:B------:R-:W-:-:S02]  /*18c0*/  USHF.R.S32.HI UR50, URZ, 0x7, UR4 ;  /* 0x00000007ff327899 */ /* 0x000fc40008011404 */
[----:B------:R-:W-:Y:S02]  /*18d0*/  UIADD3 UR4, UPT, UPT, UR6, -0x1, URZ ;  /* 0xffffffff06047890 */ /* 0x000fe4000fffe0ff */
[----:B------:R-:W-:Y:S02]  /*18e0*/  UISETP.LT.U32.AND UP0, UPT, UR50, 0x5, UPT ;  /* 0x000000053200788c */ /* 0x000fe4000bf01070 */
[----:B------:R-:W-:Y:S02]  /*18f0*/  UISETP.GE.U32.AND UP2, UPT, UR4, -0xff, UPT ;  /* 0xffffff010400788c */ /* 0x000fe4000bf46070 */
[----:B------:R-:W-:Y:S02]  /*1900*/  USEL UR49, UR50, 0x5, UP0 ;  /* 0x0000000532317887 */ /* 0x000fe40008000000 */
[----:B------:R-:W-:Y:S02]  /*1910*/  ULOP3.LUT UR51, UR5, 0x20, URZ, 0xe2, !UPT ;  /* 0x0000002005337892 */ /* 0x000fe4000f8ee2ff */
[----:B------:R-:W-:-:S02]  /*1920*/  UIADD3 UR31, UPT, UPT, UR49, -0x1, URZ ;  /* 0xffffffff311f7890 */ /* 0x000fc4000fffe0ff */
[----:B------:R-:W-:Y:S01]  /*1930*/  UIADD3 UR52, UPT, UPT, UR50, -UR49, URZ ;  /* 0x8000003132347290 */ /* 0x000fe2000fffe0ff */
[----:B------:R-:W-:Y:S02]  /*1940*/  UMOV UR22, URZ ;  /* 0x000000ff00167c82 */ /* 0x000fe40008000000 */
[----:B------:R-:W-:-:S04]  /*1950*/  @UP2 UIADD3 UR31, UPT, UPT, UR49, URZ, URZ ;  /* 0x000000ff311f2290 */ /* 0x000fc8000fffe0ff */
[----:B-1-34-:R-:W-:-:S12]  /*1960*/  UIADD3 UR31, UPT, UPT, UR31, 0x1, URZ ;  /* 0x000000011f1f7890 */ /* 0x01afd8000fffe0ff */
.L_x_46:
[----:B------:R-:W-:Y:S01]  /*1970*/  UISETP.NE.AND UP0, UPT, UR54, URZ, UPT ;  /* 0x000000ff3600728c */ /* 0x000fe2000bf05270 */
[----:B------:R-:W1:Y:S08]  /*1980*/  S2UR UR54, SR_CgaCtaId ;  /* 0x00000000003679c3 */ /* 0x000e700000008800 */
[----:B---3--:R-:W-:Y:S05]  /*1990*/  BRA.U UP0, `(.L_x_23) ;  /* 0x0000000100347547 */ /* 0x008fea000b800000 */
[----:B------:R-:W2:Y:S01]  /*19a0*/  S2R R0, SR_CgaCtaId ;  /* 0x0000000000007919 */ /* 0x000ea20000008800 */
[----:B------:R-:W-:-:S04]  /*19b0*/  MOV R2, 0x400 ;  /* 0x0000040000027802 */ /* 0x000fc80000000f00 */
[----:B--2---:R-:W-:Y:S02]  /*19c0*/  LEA R0, R0, R2, 0x18 ;  /* 0x0000000200007211 */ /* 0x004fe400078ec0ff */
[----:B------:R-:W-:-:S03]  /*19d0*/  SHF.L.U32 R2, R8, 0x1f, RZ ;  /* 0x0000001f08027819 */ /* 0x000fc600000006ff */
[----:B------:R-:W-:-:S04]  /*19e0*/  IMAD R0, R9, 0x8, R0 ;  /* 0x0000000809007824 */ /* 0x000fc800078e0200 */
[----:B------:R-:W2:Y:S02]  /*19f0*/  SYNCS.PHASECHK.TRANS64.TRYWAIT P0, [R0+URZ+0x100], R2 ;  /* 0x00010002000075a7 */ /* 0x000ea400080011ff */
[----:B--2---:R-:W-:Y:S05]  /*1a00*/  @!P0 BRA `(.L_x_24) ;  /* 0x0000006000508947 */ /* 0x004fea0003800000 */
.L_x_127:
[----:B------:R-:W-:Y:S01]  /*1a10*/  VIADD R9, R9, 0x1 ;  /* 0x0000000109097836 */ /* 0x000fe20000000000 */
[----:B------:R2:W-:Y:S04]  /*1a20*/  SYNCS.ARRIVE.TRANS64.A1T0 RZ, [R0+URZ+0xf0], RZ ;  /* 0x0000f0ff00ff79a7 */ /* 0x0005e800081000ff */
[----:B------:R-:W-:-:S04]  /*1a30*/  ISETP.NE.AND P0, PT, R9, 0x2, PT ;  /* 0x000000020900780c */ /* 0x000fc80003f05270 */
[----:B------:R-:W-:Y:S02]  /*1a40*/  SEL R9, R9, RZ, P0 ;  /* 0x000000ff09097207 */ /* 0x000fe40000000000 */
[----:B--2---:R-:W-:-:S04]  /*1a50*/  SEL R0, RZ, 0x1, P0 ;  /* 0x00000001ff007807 */ /* 0x004fc80000000000 */
[----:B------:R-:W-:-:S07]  /*1a60*/  LOP3.LUT R8, R8, R0, RZ, 0x3c, !PT ;  /* 0x0000000008087212 */ /* 0x000fce00078e3cff */
.L_x_23:
[----:B------:R-:W-:Y:S01]  /*1a70*/  UMOV UR21, 0x400 ;  /* 0x0000040000157882 */ /* 0x000fe20000000000 */
[----:B------:R-:W-:Y:S01]  /*1a80*/  SHF.L.U32 R0, R12, 0x1f, RZ ;  /* 0x0000001f0c007819 */ /* 0x000fe200000006ff */
[----:B-1----:R-:W-:Y:S02]  /*1a90*/  ULEA UR21, UR54, UR21, 0x18 ;  /* 0x0000001536157291 */ /* 0x002fe4000f8ec0ff */
[----:B------:R-:W-:Y:S02]  /*1aa0*/  UISETP.GE.U32.AND UP0, UPT, UR55, 0xff, UPT ;  /* 0x000000ff3700788c */ /* 0x000fe4000bf06070 */
[----:B------:R-:W-:Y:S02]  /*1ab0*/  ULEA UR4, UR22, UR21, 0x3 ;  /* 0x0000001516047291 */ /* 0x000fe4000f8e18ff */
[----:B------:R-:W-:Y:S02]  /*1ac0*/  ULEA UR19, UR26, UR53, 0x1 ;  /* 0x000000351a137291 */ /* 0x000fe4000f8e08ff */
[----:B------:R-:W-:-:S02]  /*1ad0*/  ULEA UR35, UR25, UR51, 0x6 ;  /* 0x0000003319237291 */ /* 0x000fc4000f8e30ff */
[----:B------:R-:W-:Y:S01]  /*1ae0*/  USHF.L.U32 UR19, UR19, 0x5, URZ ;  /* 0x0000000513137899 */ /* 0x000fe200080006ff */
[----:B------:R-:W-:Y:S02]  /*1af0*/  UMOV UR7, URZ ;  /* 0x000000ff00077c82 */ /* 0x000fe40008000000 */
[----:B------:R1:W2:Y:S01]  /*1b00*/  SYNCS.PHASECHK.TRANS64.TRYWAIT P1, [UR4+0x28], R0 ;  /* 0x00002800ff0075a7 */ /* 0x0002a20008021104 */
[----:B------:R-:W-:Y:S08]  /*1b10*/  BRA.U !UP0, `(.L_x_25) ;  /* 0x0000000508107547 */ /* 0x000ff0000b800000 */
[----:B------:R-:W-:Y:S01]  /*1b20*/  UMOV UR13, URZ ;  /* 0x000000ff000d7c82 */ /* 0x000fe20008000000 */
[----:B------:R-:W-:-:S05]  /*1b30*/  UMOV UR6, UR22 ;  /* 0x0000001600067c82 */ /* 0x000fca0008000000 */
.L_x_33:
[----:B------:R-:W-:Y:S01]  /*1b40*/  ULEA UR33, UR6, UR21, 0x3 ;  /* 0x0000001506217291 */ /* 0x000fe2000f8e18ff */
[----:B--2---:R-:W-:Y:S01]  /*1b50*/  @!P4 MOV R2, 0x8000 ;  /* 0x000080000002c802 */ /* 0x004fe20000000f00 */
[----:B--23--:R-:W-:Y:S10]  /*1b60*/  @P1 BRA `(.L_x_26) ;  /* 0x00000000000c1947 */ /* 0x00cff40003800000 */
[----:B------:R-:W-:-:S04]  /*1b70*/  SHF.L.U32 R3, R12, 0x1f, RZ ;  /* 0x0000001f0c037819 */ /* 0x000fc800000006ff */
[----:B------:R-:W2:Y:S02]  /*1b80*/  SYNCS.PHASECHK.TRANS64.TRYWAIT P0, [UR33+0x28], R3 ;  /* 0x00002803ff0075a7 */ /* 0x000ea40008001121 */
[----:B--2---:R-:W-:Y:S05]  /*1b90*/  @!P0 BRA `(.L_x_27) ;  /* 0x0000006000008947 */ /* 0x004fea0003800000 */
.L_x_26:
[----:B------:R2:W-:Y:S01]  /*1ba0*/  @!P4 SYNCS.ARRIVE.TRANS64 RZ, [UR33], R2 ;  /* 0x00000002ffffc9a7 */ /* 0x0005e20008000021 */
[----:B------:R-:W-:-:S04]  /*1bb0*/  ULOP3.LUT UR4, UR37, 0x2, URZ, 0xfc, !UPT ;  /* 0x0000000225047892 */ /* 0x000fc8000f8efcff */
[----:B------:R-:W-:-:S09]  /*1bc0*/  UISETP.NE.AND UP0, UPT, UR4, 0x2, UPT ;  /* 0x000000020400788c */ /* 0x000fd2000bf05270 */
[----:B------:R-:W-:Y:S05]  /*1bd0*/  BRA.U UP0, `(.L_x_28) ;  /* 0x0000000100047547 */ /* 0x000fea000b800000 */
[----:B------:R-:W-:Y:S05]  /*1be0*/  BPT.TRAP 0x1 ;  /* 0x000000040000795c */ /* 0x000fea0000300000 */
.L_x_28:
[----:B------:R-:W-:Y:S04]  /*1bf0*/  BSSY.RECONVERGENT B0, `(.L_x_29) ;  /* 0x0000003000007945 */ /* 0x000fe80003800200 */
[----:B------:R-:W-:Y:S05]  /*1c00*/  @P3 BRA `(.L_x_30) ;  /* 0x0000000000043947 */ /* 0x000fea0003800000 */
[----:B------:R-:W-:Y:S05]  /*1c10*/  BPT.TRAP 0x1 ;  /* 0x000000040000795c */ /* 0x000fea0000300000 */
.L_x_30:
[----:B------:R-:W-:Y:S05]  /*1c20*/  BSYNC.RECONVERGENT B0 ;  /* 0x0000000000007941 */ /* 0x000fea0003800200 */
.L_x_29:
[----:B------:R-:W-:Y:S01]  /*1c30*/  UIADD3 UR4, UPT, UPT, UR6, 0x1, URZ ;  /* 0x0000000106047890 */ /* 0x000fe2000fffe0ff */
[----:B------:R-:W-:Y:S01]  /*1c40*/  BSSY.RECONVERGENT B0, `(.L_x_31) ;  /* 0x000002c000007945 */ /* 0x000fe20003800200 */
[----:B------:R-:W-:Y:S02]  /*1c50*/  ELECT P0, URZ, PT ;  /* 0x0000000000ff782f */ /* 0x000fe40003800000 */
[----:B------:R-:W-:-:S04]  /*1c60*/  UISETP.NE.AND UP0, UPT, UR4, 0x5, UPT ;  /* 0x000000050400788c */ /* 0x000fc8000bf05270 */
[----:B------:R-:W-:Y:S02]  /*1c70*/  USEL UR5, URZ, 0x1, UP0 ;  /* 0x00000001ff057887 */ /* 0x000fe40008000000 */
[----:B------:R-:W-:-:S04]  /*1c80*/  USEL UR22, UR4, URZ, UP0 ;  /* 0x000000ff04167287 */ /* 0x000fc80008000000 */
[----:B------:R-:W-:Y:S01]  /*1c90*/  ULEA UR4, UR22, UR21, 0x3 ;  /* 0x0000001516047291 */ /* 0x000fe2000f8e18ff */
[----:B------:R-:W-:-:S04]  /*1ca0*/  LOP3.LUT R12, R12, UR5, RZ, 0x3c, !PT ;  /* 0x000000050c0c7c12 */ /* 0x000fc8000f8e3cff */
[----:B-1----:R-:W-:-:S04]  /*1cb0*/  SHF.L.U32 R0, R12, 0x1f, RZ ;  /* 0x0000001f0c007819 */ /* 0x002fc800000006ff */
[----:B------:R1:W3:Y:S01]  /*1cc0*/  SYNCS.PHASECHK.TRANS64.TRYWAIT P1, [UR4+0x28], R0 ;  /* 0x00002800ff0075a7 */ /* 0x0002e20008021104 */
[----:B------:R-:W-:Y:S05]  /*1cd0*/  @!P0 BRA `(.L_x_32) ;  /* 0x0000000000888947 */ /* 0x000fea0003800000 */
[----:B------:R-:W-:Y:S02]  /*1ce0*/  USHF.L.U32 UR7, UR6, 0xd, URZ ;  /* 0x0000000d06077899 */ /* 0x000fe400080006ff */
[----:B------:R-:W-:Y:S02]  /*1cf0*/  UIADD3 UR4, UP1, UPT, UR44, 0x80, URZ ;  /* 0x000000802c047890 */ /* 0x000fe4000ff3e0ff */
[----:B------:R-:W-:Y:S02]  /*1d00*/  ULOP3.LUT UR24, UR7, UR39, URZ, 0xfc, !UPT ;  /* 0x0000002707187292 */ /* 0x000fe4000f8efcff */
[----:B------:R-:W-:Y:S02]  /*1d10*/  ULOP3.LUT UR8, UR7, UR38, URZ, 0xfc, !UPT ;  /* 0x0000002607087292 */ /* 0x000fe4000f8efcff */
[----:B------:R-:W-:Y:S02]  /*1d20*/  ULEA UR24, UR24, UR21, 0x1 ;  /* 0x0000001518187291 */ /* 0x000fe4000f8e08ff */
[----:B------:R-:W-:-:S02]  /*1d30*/  USHF.L.U32 UR34, UR13, 0x7, URZ ;  /* 0x000000070d227899 */ /* 0x000fc400080006ff */
[----:B------:R-:W-:Y:S02]  /*1d40*/  UIADD3 UR14, UP0, UPT, UR44, 0x180, URZ ;  /* 0x000001802c0e7890 */ /* 0x000fe4000ff1e0ff */
[----:B------:R-:W-:Y:S02]  /*1d50*/  ULEA UR8, UR8, UR21, 0x1 ;  /* 0x0000001508087291 */ /* 0x000fe4000f8e08ff */
[----:B------:R-:W-:Y:S02]  /*1d60*/  UIADD3.X UR5, UPT, UPT, URZ, UR45, URZ, UP1, !UPT ;  /* 0x0000002dff057290 */ /* 0x000fe40008ffe4ff */
[----:B------:R-:W-:Y:S02]  /*1d70*/  UIADD3 UR32, UPT, UPT, UR24, 0x3400, URZ ;  /* 0x0000340018207890 */ /* 0x000fe4000fffe0ff */
[----:B------:R-:W-:Y:S02]  /*1d80*/  UPRMT UR7, URZ, 0x5410, UR30 ;  /* 0x00005410ff077896 */ /* 0x000fe4000800001e */
[----:B------:R-:W-:-:S02]  /*1d90*/  UIADD3 UR26, UPT, UPT, UR34, 0x40, URZ ;  /* 0x00000040221a7890 */ /* 0x000fc4000fffe0ff */
[----:B------:R-:W-:Y:S02]  /*1da0*/  UIADD3 UR24, UPT, UPT, UR24, 0x5400, URZ ;  /* 0x0000540018187890 */ /* 0x000fe4000fffe0ff */
[----:B------:R-:W-:Y:S02]  /*1db0*/  UIADD3.X UR15, UPT, UPT, URZ, UR45, URZ, UP0, !UPT ;  /* 0x0000002dff0f7290 */ /* 0x000fe400087fe4ff */
[----:B------:R-:W-:Y:S02]  /*1dc0*/  UIADD3 UR16, UPT, UPT, UR8, 0x17400, URZ ;  /* 0x0001740008107890 */ /* 0x000fe4000fffe0ff */
[----:B------:R-:W-:Y:S02]  /*1dd0*/  UPRMT UR23, URZ, 0x5410, UR29 ;  /* 0x00005410ff177896 */ /* 0x000fe4000800001d */
[----:B------:R-:W-:Y:S01]  /*1de0*/  UIADD3 UR8, UPT, UPT, UR8, 0x19400, URZ ;  /* 0x0001940008087890 */ /* 0x000fe2000fffe0ff */
[----:B------:R-:W-:Y:S01]  /*1df0*/  UMOV UR40, 0x0 ;  /* 0x0000000000287882 */ /* 0x000fe20000000000 */
[----:B------:R-:W-:Y:S01]  /*1e00*/  UMOV UR41, 0x10000000 ;  /* 0x1000000000297882 */ /* 0x000fe20000000000 */
[----:B------:R-:W-:Y:S01]  /*1e10*/  UMOV UR25, UR33 ;  /* 0x0000002100197c82 */ /* 0x000fe20008000000 */
[----:B------:R-:W-:Y:S01]  /*1e20*/  UMOV UR27, UR35 ;  /* 0x00000023001b7c82 */ /* 0x000fe20008000000 */
[----:B------:R-:W-:Y:S01]  /*1e30*/  UMOV UR28, UR36 ;  /* 0x00000024001c7c82 */ /* 0x000fe20008000000 */
[----:B------:R-:W-:Y:S01]  /*1e40*/  UMOV UR17, UR33 ;  /* 0x0000002100117c82 */ /* 0x000fe20008000000 */
[----:B------:R-:W-:Y:S01]  /*1e50*/  UMOV UR20, UR36 ;  /* 0x0000002400147c82 */ /* 0x000fe20008000000 */
[----:B------:R-:W-:Y:S01]  /*1e60*/  UMOV UR18, UR34 ;  /* 0x0000002200127c82 */ /* 0x000fe20008000000 */
[----:B------:R4:W-:Y:S01]  /*1e70*/  UTMALDG.3D.MULTICAST [UR32], [UR4], UR7, desc[UR40] ;  /* 0x00002820040073b4 */ /* 0x0009e20008011807 */
[----:B------:R-:W-:Y:S01]  /*1e80*/  UMOV UR9, UR33 ;  /* 0x0000002100097c82 */ /* 0x000fe20008000000 */
[----:B------:R-:W-:Y:S01]  /*1e90*/  UMOV UR11, UR19 ;  /* 0x00000013000b7c82 */ /* 0x000fe20008000000 */
[----:B------:R-:W-:Y:S01]  /*1ea0*/  UMOV UR12, UR36 ;  /* 0x00000024000c7c82 */ /* 0x000fe20008000000 */
[----:B------:R-:W-:Y:S01]  /*1eb0*/  UMOV UR10, UR26 ;  /* 0x0000001a000a7c82 */ /* 0x000fe20008000000 */
[----:B------:R4:W-:Y:S01]  /*1ec0*/  UTMALDG.3D.MULTICAST [UR24], [UR4], UR7, desc[UR40] ;  /* 0x00002818040073b4 */ /* 0x0009e20008011807 */
[----:B------:R4:W-:Y:S01]  /*1ed0*/  UTMALDG.3D.MULTICAST [UR16], [UR14], UR23, desc[UR40] ;  /* 0x000028100e0073b4 */ /* 0x0009e20008011817 */
[----:B------:R4:W-:Y:S02]  /*1ee0*/  UTMALDG.3D.MULTICAST [UR8], [UR14], UR23, desc[UR40] ;  /* 0x000028080e0073b4 */ /* 0x0009e40008011817 */
[----:B----4-:R-:W-:Y:S01]  /*1ef0*/  NOP ;  /* 0x0000000000007918 */ /* 0x010fe20000000000 */
.L_x_32:
[----:B------:R-:W-:Y:S05]  /*1f00*/  BSYNC.RECONVERGENT B0 ;  /* 0x0000000000007941 */ /* 0x000fea0003800200 */
.L_x_31:
[----:B------:R-:W-:Y:S01]  /*1f10*/  UIADD3 UR13, UPT, UPT, UR13, 0x1, URZ ;  /* 0x000000010d0d7890 */ /* 0x000fe2000fffe0ff */
[----:B------:R-:W-:Y:S01]  /*1f20*/  UMOV UR6, UR22 ;  /* 0x0000001600067c82 */ /* 0x000fe20008000000 */
[----:B------:R-:W-:Y:S02]  /*1f30*/  UMOV UR7, UR31 ;  /* 0x0000001f00077c82 */ /* 0x000fe40008000000 */
[----:B------:R-:W-:-:S09]  /*1f40*/  UISETP.NE.AND UP0, UPT, UR13, UR31, UPT ;  /* 0x0000001f0d00728c */ /* 0x000fd2000bf05270 */
[----:B------:R-:W-:Y:S05]  /*1f50*/  BRA.U UP0, `(.L_x_33) ;  /* 0xfffffff900f87547 */ /* 0x000fea000b83ffff */
.L_x_25:
[----:B------:R-:W-:Y:S01]  /*1f60*/  ULEA UR4, UR22, UR21, 0x3 ;  /* 0x0000001516047291 */ /* 0x000fe2000f8e18ff */
[----:B-1----:R-:W-:Y:S01]  /*1f70*/  SHF.L.U32 R0, R12, 0x1f, RZ ;  /* 0x0000001f0c007819 */ /* 0x002fe200000006ff */
[----:B------:R-:W-:Y:S01]  /*1f80*/  @!P2 SYNCS.ARRIVE.TRANS64.A1T0 RZ, [UR21+0x88], RZ ;  /* 0x000088ffffffa9a7 */ /* 0x000fe20008100015 */
[----:B------:R-:W-:-:S06]  /*1f90*/  UISETP.GT.AND UP0, UPT, UR50, UR49, UPT ;  /* 0x000000313200728c */ /* 0x000fcc000bf04270 */
[----:B--23--:R1:W2:Y:S03]  /*1fa0*/  SYNCS.PHASECHK.TRANS64.TRYWAIT P1, [UR4+0x28], R0 ;  /* 0x00002800ff0075a7 */ /* 0x00c2a60008021104 */
[----:B------:R-:W-:Y:S05]  /*1fb0*/  BRA.U !UP0, `(.L_x_34) ;  /* 0x00000005080c7547 */ /* 0x000fea000b800000 */
[----:B------:R-:W-:Y:S01]  /*1fc0*/  UIADD3 UR23, UPT, UPT, UR52, UR7, URZ ;  /* 0x0000000734177290 */ /* 0x000fe2000fffe0ff */
[----:B------:R-:W-:-:S11]  /*1fd0*/  UMOV UR6, UR22 ;  /* 0x0000001600067c82 */ /* 0x000fd60008000000 */
.L_x_42:
[----:B------:R-:W-:Y:S01]  /*1fe0*/  ULEA UR33, UR6, UR21, 0x3 ;  /* 0x0000001506217291 */ /* 0x000fe2000f8e18ff */
[----:B--2---:R-:W-:Y:S01]  /*1ff0*/  @!P4 MOV R2, 0x8000 ;  /* 0x000080000002c802 */ /* 0x004fe20000000f00 */
[----:B--23--:R-:W-:Y:S10]  /*2000*/  @P1 BRA `(.L_x_35) ;  /* 0x00000000000c1947 */ /* 0x00cff40003800000 */
[----:B------:R-:W-:-:S04]  /*2010*/  SHF.L.U32 R3, R12, 0x1f, RZ ;  /* 0x0000001f0c037819 */ /* 0x000fc800000006ff */
[----:B------:R-:W2:Y:S02]  /*2020*/  SYNCS.PHASECHK.TRANS64.TRYWAIT P0, [UR33+0x28], R3 ;  /* 0x00002803ff0075a7 */ /* 0x000ea40008001121 */
[----:B--2---:R-:W-:Y:S05]  /*2030*/  @!P0 BRA `(.L_x_36) ;  /* 0x0000005800f08947 */ /* 0x004fea0003800000 */
.L_x_35:
[----:B------:R2:W-:Y:S01]  /*2040*/  @!P4 SYNCS.ARRIVE.TRANS64 RZ, [UR33], R2 ;  /* 0x00000002ffffc9a7 */ /* 0x0005e20008000021 */
[----:B------:R-:W-:-:S04]  /*2050*/  ULOP3.LUT UR4, UR37, 0x2, URZ, 0xfc, !UPT ;  /* 0x0000000225047892 */ /* 0x000fc8000f8efcff */
[----:B------:R-:W-:-:S09]  /*2060*/  UISETP.NE.AND UP0, UPT, UR4, 0x2, UPT ;  /* 0x000000020400788c */ /* 0x000fd2000bf05270 */
[----:B------:R-:W-:Y:S05]  /*2070*/  BRA.U UP0, `(.L_x_37) ;  /* 0x0000000100047547 */ /* 0x000fea000b800000 */
[----:B------:R-:W-:Y:S05]  /*2080*/  BPT.TRAP 0x1 ;  /* 0x000000040000795c */ /* 0x000fea0000300000 */
.L_x_37:
[----:B------:R-:W-:Y:S04]  /*2090*/  BSSY.RECONVERGENT B0, `(.L_x_38) ;  /* 0x0000003000007945 */ /* 0x000fe80003800200 */
[----:B------:R-:W-:Y:S05]  /*20a0*/  @P3 BRA `(.L_x_39) ;  /* 0x0000000000043947 */ /* 0x000fea0003800000 */
[----:B------:R-:W-:Y:S05]  /*20b0*/  BPT.TRAP 0x1 ;  /* 0x000000040000795c */ /* 0x000fea0000300000 */
.L_x_39:
[----:B------:R-:W-:Y:S05]  /*20c0*/  BSYNC.RECONVERGENT B0 ;  /* 0x0000000000007941 */ /* 0x000fea0003800200 */
.L_x_38:
        /* <DEDUP_REMOVED lines=33> */
[----:B------:R-:W-:Y:S01]  /*22e0*/  UTMALDG.3D.MULTICAST [UR32], [UR4], UR10, desc[UR40] ;  /* 0x00002820040073b4 */ /* 0x000fe2000801180a */
[----:B------:R-:W-:Y:S01]  /*22f0*/  UMOV UR17, UR33 ;  /* 0x0000002100117c82 */ /* 0x000fe20008000000 */
[----:B------:R-:W-:Y:S01]  /*2300*/  UMOV UR20, UR36 ;  /* 0x0000002400147c82 */ /* 0x000fe20008000000 */
[----:B------:R-:W-:Y:S01]  /*2310*/  UMOV UR18, UR34 ;  /* 0x0000002200127c82 */ /* 0x000fe20008000000 */
[----:B------:R-:W-:Y:S01]  /*2320*/  UMOV UR9, UR33 ;  /* 0x0000002100097c82 */ /* 0x000fe20008000000 */
[----:B------:R-:W-:Y:S01]  /*2330*/  UMOV UR11, UR19 ;  /* 0x00000013000b7c82 */ /* 0x000fe20008000000 */
[----:B------:R-:W-:Y:S01]  /*2340*/  UMOV UR12, UR36 ;  /* 0x00000024000c7c82 */ /* 0x000fe20008000000 */
[----:B------:R4:W-:Y:S01]  /*2350*/  UTMALDG.3D.MULTICAST [UR24], [UR4], UR10, desc[UR40] ;  /* 0x00002818040073b4 */ /* 0x0009e2000801180a */
[----:B------:R1:W-:Y:S01]  /*2360*/  UTMALDG.3D.MULTICAST [UR16], [UR14], UR13, desc[UR40] ;  /* 0x000028100e0073b4 */ /* 0x0003e2000801180d */
[----:B----4-:R-:W-:-:S02]  /*2370*/  UMOV UR10, UR26 ;  /* 0x0000001a000a7c82 */ /* 0x010fc40008000000 */
[----:B------:R1:W-:Y:S02]  /*2380*/  UTMALDG.3D.MULTICAST [UR8], [UR14], UR13, desc[UR40] ;  /* 0x000028080e0073b4 */ /* 0x0003e4000801180d */
[----:B-1----:R-:W-:Y:S01]  /*2390*/  NOP ;  /* 0x0000000000007918 */ /* 0x002fe20000000000 */
.L_x_41:
[----:B------:R-:W-:Y:S05]  /*23a0*/  BSYNC.RECONVERGENT B0 ;  /* 0x0000000000007941 */ /* 0x000fea0003800200 */
.L_x_40:
[----:B------:R-:W-:Y:S01]  /*23b0*/  UIADD3 UR7, UPT, UPT, UR7, 0x1, URZ ;  /* 0x0000000107077890 */ /* 0x000fe2000fffe0ff */
[----:B------:R-:W-:-:S03]  /*23c0*/  UMOV UR6, UR22 ;  /* 0x0000001600067c82 */ /* 0x000fc60008000000 */
[----:B------:R-:W-:-:S09]  /*23d0*/  UISETP.NE.AND UP0, UPT, UR7, UR23, UPT ;  /* 0x000000170700728c */ /* 0x000fd2000bf05270 */
[----:B------:R-:W-:Y:S05]  /*23e0*/  BRA.U UP0, `(.L_x_42) ;  /* 0xfffffff900fc7547 */ /* 0x000fea000b83ffff */
.L_x_34:
[C---:B------:R-:W-:Y:S01]  /*23f0*/  LEA R3, R11.reuse, UR21, 0x3 ;  /* 0x000000150b037c11 */ /* 0x040fe2000f8e18ff */
[----:B------:R-:W-:Y:S01]  /*2400*/  NOP ;  /* 0x0000000000007918 */ /* 0x000fe20000000000 */
[----:B-1----:R-:W-:Y:S02]  /*2410*/  SHF.L.U32 R0, R10, 0x1f, RZ ;  /* 0x0000001f0a007819 */ /* 0x002fe400000006ff */
[----:B------:R-:W-:Y:S02]  /*2420*/  LEA R4, R11, UR21, 0x4 ;  /* 0x000000150b047c11 */ /* 0x000fe4000f8e20ff */
[----:B------:R-:W1:Y:S02]  /*2430*/  SYNCS.PHASECHK.TRANS64.TRYWAIT P0, [R3+URZ+0x90], R0 ;  /* 0x00009000030075a7 */ /* 0x000e6400080011ff */
[----:B-1----:R-:W-:Y:S05]  /*2440*/  @!P0 BRA `(.L_x_43) ;  /* 0x0000005800048947 */ /* 0x002fea0003800000 */
.L_x_130:
[----:B------:R-:W4:Y:S01]  /*2450*/  LDS.128 R4, [R4+0x120] ;  /* 0x0001200004047984 */ /* 0x000f220000000c00 */
[----:B------:R-:W-:Y:S01]  /*2460*/  UISETP.GE.AND UP0, UPT, UR42, 0x1, UPT ;  /* 0x000000012a00788c */ /* 0x000fe2000bf06270 */
[----:B------:R-:W-:Y:S01]  /*2470*/  @!PT LDS RZ, [RZ] ;  /* 0x00000000fffff984 */ /* 0x000fe20000000800 */
[----:B------:R-:W-:Y:S01]  /*2480*/  @!PT LDS RZ, [RZ] ;  /* 0x00000000fffff984 */ /* 0x000fe20000000800 */
[----:B------:R-:W-:Y:S01]  /*2490*/  @!PT LDS RZ, [RZ] ;  /* 0x00000000fffff984 */ /* 0x000fe20000000800 */
[----:B------:R-:W-:Y:S01]  /*24a0*/  @!PT LDS RZ, [RZ] ;  /* 0x00000000fffff984 */ /* 0x000fe20000000800 */
[----:B------:R1:W-:Y:S06]  /*24b0*/  MEMBAR.ALL.CTA ;  /* 0x0000000000007992 */ /* 0x0003ec0000008000 */
[----:B-1----:R-:W1:Y:S01]  /*24c0*/  FENCE.VIEW.ASYNC.S ;  /* 0x00000000000073c6 */ /* 0x002e620000000000 */
[----:B----4-:R-:W-:-:S13]  /*24d0*/  LOP3.LUT P0, RZ, R6, 0x1, RZ, 0xc0, !PT ;  /* 0x0000000106ff7812 */ /* 0x010fda000780c0ff */
[----:B-1----:R-:W-:Y:S01]  /*24e0*/  VOTEU.ANY UP1, P0 ;  /* 0x0000000000ff7886 */ /* 0x002fe20000020100 */
[----:B------:R-:W-:-:S13]  /*24f0*/  PLOP3.LUT P0, PT, PT, PT, UP1, 0x80, 0x8 ;  /* 0x000000000008781c */ /* 0x000fda0003f0f018 */
[----:B------:R-:W-:Y:S02]  /*2500*/  @P0 LOP3.LUT R0, R5, 0xffff, RZ, 0xc0, !PT ;  /* 0x0000ffff05000812 */ /* 0x000fe400078ec0ff */
[----:B--2---:R-:W-:Y:S02]  /*2510*/  @P0 MOV R2, R4 ;  /* 0x0000000400020202 */ /* 0x004fe40000000f00 */
[----:B------:R-:W-:Y:S01]  /*2520*/  @P0 R2UR UR5, R0 ;  /* 0x00000000000502ca */ /* 0x000fe200000e0000 */
[----:B------:R-:W-:Y:S01]  /*2530*/  VIADD R0, R3, 0xa0 ;  /* 0x000000a003007836 */ /* 0x000fe20000000000 */
[----:B------:R-:W-:Y:S02]  /*2540*/  @P0 SHF.R.U32.HI R4, RZ, 0x10, R5 ;  /* 0x00000010ff040819 */ /* 0x000fe40000011605 */
[----:B------:R-:W-:Y:S02]  /*2550*/  @P0 R2UR UR6, R2 ;  /* 0x00000000020602ca */ /* 0x000fe400000e0000 */
[----:B------:R-:W-:-:S02]  /*2560*/  PRMT R0, RZ, 0x654, R0 ;  /* 0x00000654ff007816 */ /* 0x000fc40000000000 */
[----:B------:R-:W-:Y:S02]  /*2570*/  @P0 R2UR UR4, R4 ;  /* 0x00000000040402ca */ /* 0x000fe400000e0000 */
[----:B------:R1:W-:Y:S03]  /*2580*/  SYNCS.ARRIVE.TRANS64.RED.A1T0 RZ, [R0+URZ], RZ ;  /* 0x000000ff00ff79a7 */ /* 0x0003e600081004ff */
[----:B------:R-:W-:-:S04]  /*2590*/  @UP1 UMOV UR43, UR5 ;  /* 0x00000005002b1c82 */ /* 0x000fc80008000000 */
[----:B------:R-:W-:-:S04]  /*25a0*/  @UP1 UMOV UR46, UR6 ;  /* 0x00000006002e1c82 */ /* 0x000fc80008000000 */
[----:B------:R-:W-:Y:S01]  /*25b0*/  @UP1 UMOV UR36, UR4 ;  /* 0x0000000400241c82 */ /* 0x000fe20008000000 */
[----:B------:R-:W-:Y:S05]  /*25c0*/  BRA.U !UP0, `(.L_x_44) ;  /* 0x0000000108d47547 */ /* 0x000fea000b800000 */
[----:B------:R-:W2:Y:S01]  /*25d0*/  LDCU.128 UR12, c[0x0][0xb10] ;  /* 0x00016200ff0c77ac */ /* 0x000ea20008000c00 */
[----:B------:R-:W4:Y:S01]  /*25e0*/  LDCU UR23, c[0x0][0xb20] ;  /* 0x00016400ff1777ac */ /* 0x000f220008000800 */
[----:B------:R-:W3:Y:S01]  /*25f0*/  LDCU UR20, c[0x0][0xb0c] ;  /* 0x00016180ff1477ac */ /* 0x000ee20008000800 */
[----:B------:R-:W1:Y:S01]  /*2600*/  LDCU.64 UR8, c[0x0][0xb28] ;  /* 0x00016500ff0877ac */ /* 0x000e620008000a00 */
[----:B------:R-:W-:Y:S02]  /*2610*/  UISETP.NE.AND UP3, UPT, UR42, 0x1, UPT ;  /* 0x000000012a00788c */ /* 0x000fe4000bf65270 */
[----:B--2---:R-:W-:Y:S02]  /*2620*/  UIMAD.WIDE.U32 UR6, UR47, UR15, URZ ;  /* 0x0000000f2f0672a5 */ /* 0x004fe4000f8e00ff */
[----:B------:R-:W-:Y:S02]  /*2630*/  UIMAD.WIDE.U32 UR4, UR48, UR12, URZ ;  /* 0x0000000c300472a5 */ /* 0x000fe4000f8e00ff */
[----:B------:R-:W-:-:S02]  /*2640*/  UISETP.NE.AND UP0, UPT, UR14, 0x1, UPT ;  /* 0x000000010e00788c */ /* 0x000fc4000bf05270 */
[----:B------:R-:W-:Y:S01]  /*2650*/  UIMAD.WIDE.U32 UR18, UR43, UR15, URZ ;  /* 0x0000000f2b1272a5 */ /* 0x000fe2000f8e00ff */
[----:B------:R-:W-:Y:S02]  /*2660*/  UMOV UR6, UR7 ;  /* 0x0000000700067c82 */ /* 0x000fe40008000000 */
[----:B------:R-:W-:Y:S01]  /*2670*/  UMOV UR4, UR5 ;  /* 0x0000000500047c82 */ /* 0x000fe20008000000 */
[----:B----4-:R-:W-:Y:S02]  /*2680*/  USHF.R.U32.HI UR6, URZ, UR23, UR6 ;  /* 0x00000017ff067299 */ /* 0x010fe40008011606 */
[----:B---3--:R-:W-:Y:S02]  /*2690*/  UISETP.NE.AND UP2, UPT, UR20, 0x1, UPT ;  /* 0x000000011400788c */ /* 0x008fe4000bf45270 */
[----:B------:R-:W-:Y:S02]  /*26a0*/  USHF.R.U32.HI UR4, URZ, UR13, UR4 ;  /* 0x0000000dff047299 */ /* 0x000fe40008011604 */
[----:B------:R-:W-:-:S02]  /*26b0*/  USEL UR5, UR47, UR6, !UP0 ;  /* 0x000000062f057287 */ /* 0x000fc4000c000000 */
[----:B------:R-:W-:Y:S02]  /*26c0*/  USEL UR6, UR48, UR4, !UP2 ;  /* 0x0000000430067287 */ /* 0x000fe4000d000000 */
[----:B-1----:R-:W-:Y:S01]  /*26d0*/  UIMAD.WIDE.U32 UR10, UR5, UR8, URZ ;  /* 0x00000008050a72a5 */ /* 0x002fe2000f8e00ff */
[----:B------:R-:W-:Y:S01]  /*26e0*/  UMOV UR4, UR19 ;  /* 0x0000001300047c82 */ /* 0x000fe20008000000 */
[----:B------:R-:W-:Y:S02]  /*26f0*/  UIMAD.WIDE.U32 UR16, UR46, UR12, URZ ;  /* 0x0000000c2e1072a5 */ /* 0x000fe4000f8e00ff */
[----:B------:R-:W-:-:S03]  /*2700*/  UIMAD.WIDE.U32 UR18, UR6, UR8, URZ ;  /* 0x00000008061272a5 */ /* 0x000fc6000f8e00ff */
[----:B------:R-:W-:Y:S01]  /*2710*/  UMOV UR10, UR11 ;  /* 0x0000000b000a7c82 */ /* 0x000fe20008000000 */
[----:B------:R-:W-:Y:S02]  /*2720*/  USHF.R.U32.HI UR4, URZ, UR23, UR4 ;  /* 0x00000017ff047299 */ /* 0x000fe40008011604 */
[----:B------:R-:W-:Y:S01]  /*2730*/  @UP3 USHF.R.U32.HI UR5, URZ, UR9, UR10 ;  /* 0x00000009ff053299 */ /* 0x000fe2000801160a */
[----:B------:R-:W-:Y:S01]  /*2740*/  UMOV UR16, UR17 ;  /* 0x0000001100107c82 */ /* 0x000fe20008000000 */
[----:B------:R-:W-:Y:S01]  /*2750*/  UMOV UR18, UR19 ;  /* 0x0000001300127c82 */ /* 0x000fe20008000000 */
[----:B------:R-:W-:Y:S02]  /*2760*/  USHF.R.U32.HI UR13, URZ, UR13, UR16 ;  /* 0x0000000dff0d7299 */ /* 0x000fe40008011610 */
[----:B------:R-:W-:Y:S02]  /*2770*/  USEL UR4, UR43, UR4, !UP0 ;  /* 0x000000042b047287 */ /* 0x000fe4000c000000 */
[----:B------:R-:W-:-:S02]  /*2780*/  @UP3 USHF.R.U32.HI UR6, URZ, UR9, UR18 ;  /* 0x00000009ff063299 */ /* 0x000fc40008011612 */
[----:B------:R-:W-:Y:S02]  /*2790*/  UIMAD UR7, UR42, UR5, URZ ;  /* 0x000000052a0772a4 */ /* 0x000fe4000f8e02ff */
[----:B------:R-:W-:Y:S02]  /*27a0*/  USEL UR5, UR46, UR13, !UP2 ;  /* 0x0000000d2e057287 */ /* 0x000fe4000d000000 */
[----:B------:R-:W-:Y:S02]  /*27b0*/  UIMAD UR10, UR42, UR6, URZ ;  /* 0x000000062a0a72a4 */ /* 0x000fe4000f8e02ff */
[----:B------:R-:W-:Y:S02]  /*27c0*/  UISETP.GE.AND UP0, UPT, UR4, UR7, UPT ;  /* 0x000000070400728c */ /* 0x000fe4000bf06270 */
[----:B------:R-:W-:Y:S02]  /*27d0*/  UIMAD.WIDE.U32 UR12, UR4, UR8, URZ ;  /* 0x00000008040c72a5 */ /* 0x000fe4000f8e00ff */
[----:B------:R-:W-:-:S02]  /*27e0*/  UISETP.GE.OR UP0, UPT, UR5, UR10, UP0 ;  /* 0x0000000a0500728c */ /* 0x000fc40008706670 */
        /* <DEDUP_REMOVED lines=19> */
.L_x_44:
[----:B------:R-:W2:Y:S02]  /*2920*/  LDCU UR4, c[0x0][0xb30] ;  /* 0x00016600ff0477ac */ /* 0x000ea40008000800 */
[----:B--2---:R-:W-:-:S09]  /*2930*/  UISETP.NE.AND UP0, UPT, UR4, 0x1, UPT ;  /* 0x000000010400788c */ /* 0x004fd2000bf05270 */
[----:B------:R-:W-:Y:S05]  /*2940*/  BRA.U UP0, `(.L_x_45) ;  /* 0x0000000100447547 */ /* 0x000fea000b800000 */
[----:B------:R-:W2:Y:S01]  /*2950*/  LDCU.128 UR8, c[0x0][0xb10] ;  /* 0x00016200ff0877ac */ /* 0x000ea20008000c00 */
[----:B------:R-:W4:Y:S01]  /*2960*/  LDCU UR12, c[0x0][0xb0c] ;  /* 0x00016180ff0c77ac */ /* 0x000f220008000800 */
[----:B------:R-:W1:Y:S01]  /*2970*/  LDCU UR13, c[0x0][0xb20] ;  /* 0x00016400ff0d77ac */ /* 0x000e620008000800 */
[----:B--2---:R-:W-:Y:S02]  /*2980*/  UIMAD.WIDE.U32 UR6, UR46, UR8, URZ ;  /* 0x000000082e0672a5 */ /* 0x004fe4000f8e00ff */
[----:B------:R-:W-:Y:S02]  /*2990*/  UIMAD.WIDE.U32 UR4, UR43, UR11, URZ ;  /* 0x0000000b2b0472a5 */ /* 0x000fe4000f8e00ff */
[----:B----4-:R-:W-:Y:S02]  /*29a0*/  UISETP.NE.AND UP2, UPT, UR12, 0x1, UPT ;  /* 0x000000010c00788c */ /* 0x010fe4000bf45270 */
[----:B------:R-:W-:Y:S01]  /*29b0*/  UISETP.NE.AND UP0, UPT, UR10, 0x1, UPT ;  /* 0x000000010a00788c */ /* 0x000fe2000bf05270 */
[----:B------:R-:W-:-:S02]  /*29c0*/  UMOV UR6, UR7 ;  /* 0x0000000700067c82 */ /* 0x000fc40008000000 */
[----:B------:R-:W-:Y:S01]  /*29d0*/  UMOV UR4, UR5 ;  /* 0x0000000500047c82 */ /* 0x000fe20008000000 */
[----:B------:R-:W-:Y:S02]  /*29e0*/  USHF.R.U32.HI UR9, URZ, UR9, UR6 ;  /* 0x00000009ff097299 */ /* 0x000fe40008011606 */
[----:B-1----:R-:W-:Y:S02]  /*29f0*/  USHF.R.U32.HI UR4, URZ, UR13, UR4 ;  /* 0x0000000dff047299 */ /* 0x002fe40008011604 */
[----:B------:R-:W-:Y:S02]  /*2a00*/  USEL UR5, UR46, UR9, !UP2 ;  /* 0x000000092e057287 */ /* 0x000fe4000d000000 */
[----:B------:R-:W-:-:S04]  /*2a10*/  USEL UR4, UR43, UR4, !UP0 ;  /* 0x000000042b047287 */ /* 0x000fc8000c000000 */
[----:B------:R-:W-:Y:S02]  /*2a20*/  UIADD3 UR6, UPT, UPT, UR5, -UR4, URZ ;  /* 0x8000000405067290 */ /* 0x000fe4000fffe0ff */
[----:B------:R-:W-:Y:S02]  /*2a30*/  UIADD3 UR4, UPT, UPT, -UR5, UR4, URZ ;  /* 0x0000000405047290 */ /* 0x000fe4000fffe1ff */
[----:B------:R-:W-:Y:S02]  /*2a40*/  UIMAD UR43, UR6, UR10, UR43 ;  /* 0x0000000a062b72a4 */ /* 0x000fe4000f8e022b */
[----:B------:R-:W-:-:S12]  /*2a50*/  UIMAD UR46, UR4, UR12, UR46 ;  /* 0x0000000c042e72a4 */ /* 0x000fd8000f8e022e */
.L_x_45:
[----:B------:R-:W-:Y:S01]  /*2a60*/  VIADD R11, R11, 0x1 ;  /* 0x000000010b0b7836 */ /* 0x000fe20000000000 */
[----:B------:R-:W-:Y:S02]  /*2a70*/  R2UR UR5, R48 ;  /* 0x00000000300572ca */ /* 0x000fe400000e0000 */
[----:B------:R-:W-:Y:S02]  /*2a80*/  R2UR UR4, R47 ;  /* 0x000000002f0472ca */ /* 0x000fe400000e0000 */
[C---:B------:R-:W-:Y:S02]  /*2a90*/  ISETP.NE.AND P0, PT, R11.reuse, 0x2, PT ;  /* 0x000000020b00780c */ /* 0x040fe40003f05270 */
[----:B------:R-:W-:Y:S02]  /*2aa0*/  PLOP3.LUT P2, PT, PT, PT, PT, 0x80, 0x8 ;  /* 0x000000000008781c */ /* 0x000fe40003f4f070 */
[----:B-1----:R-:W-:Y:S02]  /*2ab0*/  SEL R0, RZ, 0x1, P0 ;  /* 0x00000001ff007807 */ /* 0x002fe40000000000 */
[----:B------:R-:W-:-:S02]  /*2ac0*/  SEL R11, R11, RZ, P0 ;  /* 0x000000ff0b0b7207 */ /* 0x000fc40000000000 */
[----:B------:R-:W-:Y:S01]  /*2ad0*/  LOP3.LUT R10, R10, R0, RZ, 0x3c, !PT ;  /* 0x000000000a0a7212 */ /* 0x000fe200078e3cff */
[----:B------:R-:W-:Y:S02]  /*2ae0*/  UIADD3 UR25, UPT, UPT, UR46, UR5, URZ ;  /* 0x000000052e197290 */ /* 0x000fe4000fffe0ff */
[----:B------:R-:W-:Y:S01]  /*2af0*/  UIADD3 UR26, UPT, UPT, UR43, UR4, URZ ;  /* 0x000000042b1a7290 */ /* 0x000fe2000fffe0ff */
[----:B------:R-:W-:Y:S11]  /*2b00*/  BRA.U UP1, `(.L_x_46) ;  /* 0xffffffed01987547 */ /* 0x000ff6000b83ffff */
[----:B------:R-:W-:Y:S01]  /*2b10*/  UIADD3 UR21, UPT, UPT, UR21, 0x28, URZ ;  /* 0x0000002815157890 */ /* 0x000fe2000fffe0ff */
[----:B------:R-:W-:-:S03]  /*2b20*/  SHF.L.U32 R2, R12, 0x1f, RZ ;  /* 0x0000001f0c027819 */ /* 0x000fc600000006ff */
[----:B------:R-:W-:-:S09]  /*2b30*/  ULEA UR4, UR22, UR21, 0x3 ;  /* 0x0000001516047291 */ /* 0x000fd2000f8e18ff */
[----:B------:R-:W1:Y:S02]  /*2b40*/  SYNCS.PHASECHK.TRANS64.TRYWAIT P0, [UR4], R2 ;  /* 0x00000002ff0075a7 */ /* 0x000e640008001104 */
[----:B-1----:R-:W-:Y:S05]  /*2b50*/  @!P0 BRA `(.L_x_47) ;  /* 0x0000005000548947 */ /* 0x002fea0003800000 */
.L_x_132:
[----:B------:R-:W-:-:S04]  /*2b60*/  UIADD3 UR4, UPT, UPT, UR22, 0x1, URZ ;  /* 0x0000000116047890 */ /* 0x000fc8000fffe0ff */
[----:B------:R-:W-:-:S04]  /*2b70*/  UISETP.NE.AND UP0, UPT, UR4, 0x5, UPT ;  /* 0x000000050400788c */ /* 0x000fc8000bf05270 */
[----:B------:R-:W-:Y:S02]  /*2b80*/  USEL UR6, URZ, 0x1, UP0 ;  /* 0x00000001ff067887 */ /* 0x000fe40008000000 */
[----:B------:R-:W-:-:S04]  /*2b90*/  USEL UR4, UR4, URZ, UP0 ;  /* 0x000000ff04047287 */ /* 0x000fc80008000000 */
[----:B------:R-:W-:Y:S01]  /*2ba0*/  ULEA UR5, UR4, UR21, 0x3 ;  /* 0x0000001504057291 */ /* 0x000fe2000f8e18ff */
[----:B-1----:R-:W-:-:S04]  /*2bb0*/  LOP3.LUT R2, R12, UR6, RZ, 0x3c, !PT ;  /* 0x000000060c027c12 */ /* 0x002fc8000f8e3cff */
[----:B------:R-:W-:-:S04]  /*2bc0*/  SHF.L.U32 R3, R2, 0x1f, RZ ;  /* 0x0000001f02037819 */ /* 0x000fc800000006ff */
[----:B------:R-:W1:Y:S02]  /*2bd0*/  SYNCS.PHASECHK.TRANS64.TRYWAIT P0, [UR5], R3 ;  /* 0x00000003ff0075a7 */ /* 0x000e640008001105 */
[----:B-1----:R-:W-:Y:S05]  /*2be0*/  @!P0 BRA `(.L_x_48) ;  /* 0x0000005000488947 */ /* 0x002fea0003800000 */
.L_x_134:
[----:B------:R-:W-:-:S04]  /*2bf0*/  UIADD3 UR4, UPT, UPT, UR4, 0x1, URZ ;  /* 0x0000000104047890 */ /* 0x000fc8000fffe0ff */
[----:B------:R-:W-:-:S04]  /*2c00*/  UISETP.NE.AND UP0, UPT, UR4, 0x5, UPT ;  /* 0x000000050400788c */ /* 0x000fc8000bf05270 */
[----:B------:R-:W-:Y:S02]  /*2c10*/  USEL UR6, URZ, 0x1, UP0 ;  /* 0x00000001ff067887 */ /* 0x000fe40008000000 */
[----:B------:R-:W-:-:S04]  /*2c20*/  USEL UR4, UR4, URZ, UP0 ;  /* 0x000000ff04047287 */ /* 0x000fc80008000000 */
[----:B------:R-:W-:Y:S01]  /*2c30*/  ULEA UR5, UR4, UR21, 0x3 ;  /* 0x0000001504057291 */ /* 0x000fe2000f8e18ff */
[----:B------:R-:W-:-:S04]  /*2c40*/  LOP3.LUT R2, R2, UR6, RZ, 0x3c, !PT ;  /* 0x0000000602027c12 */ /* 0x000fc8000f8e3cff */
[----:B-1----:R-:W-:-:S04]  /*2c50*/  SHF.L.U32 R3, R2, 0x1f, RZ ;  /* 0x0000001f02037819 */ /* 0x002fc800000006ff */
[----:B------:R-:W1:Y:S02]  /*2c60*/  SYNCS.PHASECHK.TRANS64.TRYWAIT P0, [UR5], R3 ;  /* 0x00000003ff0075a7 */ /* 0x000e640008001105 */
[----:B-1----:R-:W-:Y:S05]  /*2c70*/  @!P0 BRA `(.L_x_49) ;  /* 0x00000050003c8947 */ /* 0x002fea0003800000 */
.L_x_136:
        /* <DEDUP_REMOVED lines=9> */
.L_x_138:
[----:B------:R-:W-:-:S04]  /*2d10*/  UIADD3 UR4, UPT, UPT, UR4, 0x1, URZ ;  /* 0x0000000104047890 */ /* 0x000fc8000fffe0ff */
[----:B------:R-:W-:-:S04]  /*2d20*/  UISETP.NE.AND UP0, UPT, UR4, 0x5, UPT ;  /* 0x000000050400788c */ /* 0x000fc8000bf05270 */
[----:B------:R-:W-:Y:S02]  /*2d30*/  USEL UR5, URZ, 0x1, UP0 ;  /* 0x00000001ff057887 */ /* 0x000fe40008000000 */
[----:B------:R-:W-:-:S04]  /*2d40*/  USEL UR4, UR4, URZ, UP0 ;  /* 0x000000ff04047287 */ /* 0x000fc80008000000 */
[----:B------:R-:W-:Y:S01]  /*2d50*/  ULEA UR4, UR4, UR21, 0x3 ;  /* 0x0000001504047291 */ /* 0x000fe2000f8e18ff */
[----:B------:R-:W-:-:S04]  /*2d60*/  LOP3.LUT R2, R2, UR5, RZ, 0x3c, !PT ;  /* 0x0000000502027c12 */ /* 0x000fc8000f8e3cff */
[----:B------:R-:W-:Y:S01]  /*2d70*/  SHF.L.U32 R2, R2, 0x1f, RZ ;  /* 0x0000001f02027819 */ /* 0x000fe200000006ff */
[----:B-1----:R-:W-:-:S07]  /*2d80*/  IMAD.U32 R0, RZ, RZ, UR4 ;  /* 0x00000004ff007e24 */ /* 0x002fce000f8e00ff */
.L_x_51:
[----:B-1----:R1:W2:Y:S02]  /*2d90*/  SYNCS.PHASECHK.TRANS64.TRYWAIT P0, [R0+URZ], R2 ;  /* 0x00000002000075a7 */ /* 0x0022a400080011ff */
[----:B--2---:R-:W-:Y:S05]  /*2da0*/  @!P0 NANOSLEEP.SYNCS 0x989680 ;  /* 0x009896800000895d */ /* 0x004fea0003900000 */
[----:B------:R-:W2:Y:S02]  /*2db0*/  @!P0 SYNCS.PHASECHK.TRANS64 P0, [R0+URZ], R2 ;  /* 0x00000002000085a7 */ /* 0x000ea400080010ff */
[----:B--2---:R-:W-:Y:S05]  /*2dc0*/  @P0 EXIT ;  /* 0x000000000000094d */ /* 0x004fea0003800000 */
[----:B------:R-:W-:Y:S05]  /*2dd0*/  BRA `(.L_x_51) ;  /* 0xfffffffc00ec7947 */ /* 0x000fea000383ffff */
.L_x_22:
[----:B------:R-:W-:-:S04]  /*2de0*/  UISETP.NE.AND UP0, UPT, UR54, URZ, UPT ;  /* 0x000000ff3600728c */ /* 0x000fc8000bf05270 */
[----:B------:R-:W-:-:S09]  /*2df0*/  UISETP.NE.OR UP0, UPT, UR22, 0x1, UP0 ;  /* 0x000000011600788c */ /* 0x000fd20008705670 */
[----:B------:R-:W-:Y:S05]  /*2e00*/  BRA.U UP0, `(.L_x_52) ;  /* 0x0000000500487547 */ /* 0x000fea000b800000 */
[----:B------:R-:W-:Y:S01]  /*2e10*/  ISETP.GE.U32.AND P2, PT, R0, 0x4, PT ;  /* 0x000000040000780c */ /* 0x000fe20003f46070 */
[----:B------:R-:W-:Y:S01]  /*2e20*/  IMAD.MOV.U32 R12, RZ, RZ, 0x1 ;  /* 0x00000001ff0c7424 */ /* 0x000fe200078e00ff */
[----:B------:R-:W-:Y:S02]  /*2e30*/  CS2R R10, SRZ ;  /* 0x00000000000a7805 */ /* 0x000fe4000001ff00 */
[----:B------:R-:W-:Y:S01]  /*2e40*/  CS2R R8, SRZ ;  /* 0x0000000000087805 */ /* 0x000fe2000001ff00 */
[----:B------:R-:W-:Y:S01]  /*2e50*/  UMOV UR6, 0x400 ;  /* 0x0000040000067882 */ /* 0x000fe20000000000 */
[----:B------:R-:W-:Y:S01]  /*2e60*/  UMOV UR5, URZ ;  /* 0x000000ff00057c82 */ /* 0x000fe20008000000 */
[----:B------:R-:W-:-:S12]  /*2e70*/  ULEA UR6, UR54, UR6, 0x18 ;  /* 0x0000000636067291 */ /* 0x000fd8000f8ec0ff */
.L_x_56:
[----:B------:R-:W-:Y:S02]  /*2e80*/  LEA R2, R8, UR6, 0x3 ;  /* 0x0000000608027c11 */ /* 0x000fe4000f8e18ff */
[----:B------:R-:W-:-:S03]  /*2e90*/  SHF.L.U32 R4, R9, 0x1f, RZ ;  /* 0x0000001f09047819 */ /* 0x000fc600000006ff */
[----:B------:R-:W-:Y:S01]  /*2ea0*/  VIADD R5, R2, 0x100 ;  /* 0x0000010002057836 */ /* 0x000fe20000000000 */
[----:B------:R-:W2:Y:S02]  /*2eb0*/  SYNCS.PHASECHK.TRANS64.TRYWAIT P0, [R2+URZ+0xf0], R4 ;  /* 0x0000f004020075a7 */ /* 0x000ea400080011ff */
[----:B--2---:R-:W-:Y:S05]  /*2ec0*/  @!P0 BRA `(.L_x_53) ;  /* 0x0000004c00d88947 */ /* 0x004fea0003800000 */
.L_x_139:
[----:B------:R-:W-:Y:S01]  /*2ed0*/  ULEA UR4, UR5, UR6, 0x3 ;  /* 0x0000000605047291 */ /* 0x000fe2000f8e18ff */
[----:B--2---:R-:W-:Y:S01]  /*2ee0*/  PRMT R2, RZ, 0x654, R5 ;  /* 0x00000654ff027816 */ /* 0x004fe20000000005 */
[----:B------:R-:W-:Y:S01]  /*2ef0*/  @!P2 IMAD.MOV.U32 R4, RZ, RZ, 0x10 ;  /* 0x00000010ff04a424 */ /* 0x000fe200078e00ff */
[----:B------:R-:W-:Y:S01]  /*2f00*/  SHF.L.U32 R5, R12, 0x1f, RZ ;  /* 0x0000001f0c057819 */ /* 0x000fe200000006ff */
[----:B------:R-:W-:Y:S01]  /*2f10*/  UIADD3 UR7, UPT, UPT, UR4, 0x90, URZ ;  /* 0x0000009004077890 */ /* 0x000fe2000fffe0ff */
[----:B------:R2:W-:Y:S05]  /*2f20*/  SYNCS.ARRIVE.TRANS64.RED.A1T0 RZ, [R2+URZ], RZ ;  /* 0x000000ff02ff79a7 */ /* 0x0005ea00081004ff */
[----:B------:R-:W-:Y:S01]  /*2f30*/  IMAD.U32 R6, RZ, RZ, UR7 ;  /* 0x00000007ff067e24 */ /* 0x000fe2000f8e00ff */
[----:B------:R-:W3:Y:S04]  /*2f40*/  SYNCS.PHASECHK.TRANS64.TRYWAIT P0, [UR4+0xa0], R5 ;  /* 0x0000a005ff0075a7 */ /* 0x000ee80008001104 */
[----:B------:R-:W-:Y:S01]  /*2f50*/  PRMT R6, R0, 0x654, R6 ;  /* 0x0000065400067816 */ /* 0x000fe20000000006 */
[----:B--23--:R-:W-:Y:S06]  /*2f60*/  @!P0 BRA `(.L_x_54) ;  /* 0x0000004c00c48947 */ /* 0x00cfec0003800000 */
.L_x_141:
[----:B------:R-:W-:Y:S01]  /*2f70*/  ULEA UR8, UR5, UR6, 0x4 ;  /* 0x0000000605087291 */ /* 0x000fe2000f8e20ff */
[----:B------:R-:W-:Y:S01]  /*2f80*/  SEL R3, R6, R3, !P2 ;  /* 0x0000000306037207 */ /* 0x000fe20005000000 */
[----:B------:R-:W-:Y:S01]  /*2f90*/  UIADD3 UR9, UPT, UPT, UR4, 0x90, URZ ;  /* 0x0000009004097890 */ /* 0x000fe2000fffe0ff */
[----:B--2---:R-:W-:Y:S01]  /*2fa0*/  LEA R2, R11, UR6, 0x3 ;  /* 0x000000060b027c11 */ /* 0x004fe2000f8e18ff */
[----:B------:R-:W-:Y:S01]  /*2fb0*/  UIADD3 UR8, UPT, UPT, UR8, 0x120, URZ ;  /* 0x0000012008087890 */ /* 0x000fe2000fffe0ff */
[----:B------:R2:W-:Y:S01]  /*2fc0*/  @!P2 SYNCS.ARRIVE.TRANS64.RED RZ, [R3+URZ], R4 ;  /* 0x0000000403ffa9a7 */ /* 0x0005e200080004ff */
[----:B------:R-:W-:Y:S01]  /*2fd0*/  UIADD3 UR4, UPT, UPT, UR5, 0x1, URZ ;  /* 0x0000000105047890 */ /* 0x000fe2000fffe0ff */
[----:B------:R-:W-:-:S03]  /*2fe0*/  VIADD R8, R8, 0x1 ;  /* 0x0000000108087836 */ /* 0x000fc60000000000 */
[----:B------:R-:W-:Y:S02]  /*2ff0*/  UISETP.NE.AND UP0, UPT, UR4, 0x2, UPT ;  /* 0x000000020400788c */ /* 0x000fe4000bf05270 */
[----:B------:R-:W-:Y:S01]  /*3000*/  ISETP.NE.AND P0, PT, R8, 0x2, PT ;  /* 0x000000020800780c */ /* 0x000fe20003f05270 */
[----:B------:R-:W-:Y:S06]  /*3010*/  UGETNEXTWORKID.BROADCAST [UR8], [UR9] ;  /* 0x00000000080073ca */ /* 0x000fec0008000100 */
[----:B------:R-:W-:Y:S02]  /*3020*/  USEL UR7, URZ, 0x1, UP0 ;  /* 0x00000001ff077887 */ /* 0x000fe40008000000 */
[----:B------:R-:W-:-:S04]  /*3030*/  USEL UR5, UR4, URZ, UP0 ;  /* 0x000000ff04057287 */ /* 0x000fc80008000000 */
[----:B------:R-:W-:Y:S02]  /*3040*/  LOP3.LUT R12, R12, UR7, RZ, 0x3c, !PT ;  /* 0x000000070c0c7c12 */ /* 0x000fe4000f8e3cff */
[----:B--2---:R-:W-:-:S04]  /*3050*/  SHF.L.U32 R4, R10, 0x1f, RZ ;  /* 0x0000001f0a047819 */ /* 0x004fc800000006ff */
[----:B------:R-:W2:Y:S02]  /*3060*/  SYNCS.PHASECHK.TRANS64.TRYWAIT P1, [R2+URZ+0x90], R4 ;  /* 0x00009004020075a7 */ /* 0x000ea400080211ff */
[----:B--2---:R-:W-:Y:S05]  /*3070*/  @!P1 BRA `(.L_x_55) ;  /* 0x0000004c00989947 */ /* 0x004fea0003800000 */
.L_x_142:
[C---:B--2---:R-:W-:Y:S01]  /*3080*/  LEA R4, R11.reuse, UR6, 0x4 ;  /* 0x000000060b047c11 */ /* 0x044fe2000f8e20ff */
[----:B------:R-:W-:Y:S01]  /*3090*/  VIADD R2, R2, 0xa0 ;  /* 0x000000a002027836 */ /* 0x000fe20000000000 */
[----:B------:R-:W-:Y:S01]  /*30a0*/  SEL R8, R8, RZ, P0 ;  /* 0x000000ff08087207 */ /* 0x000fe20000000000 */
[----:B------:R-:W-:-:S03]  /*30b0*/  VIADD R11, R11, 0x1 ;  /* 0x000000010b0b7836 */ /* 0x000fc60000000000 */
[----:B------:R-:W2:Y:S01]  /*30c0*/  LDS.128 R4, [R4+0x120] ;  /* 0x0001200004047984 */ /* 0x000ea20000000c00 */
[----:B------:R-:W-:Y:S02]  /*30d0*/  PRMT R2, RZ, 0x654, R2 ;  /* 0x00000654ff027816 */ /* 0x000fe40000000002 */
[C---:B------:R-:W-:Y:S01]  /*30e0*/  ISETP.NE.AND P1, PT, R11.reuse, 0x2, PT ;  /* 0x000000020b00780c */ /* 0x040fe20003f25270 */
[----:B------:R-:W-:Y:S01]  /*30f0*/  @!PT LDS RZ, [RZ] ;  /* 0x00000000fffff984 */ /* 0x000fe20000000800 */
[----:B------:R-:W-:Y:S01]  /*3100*/  @!PT LDS RZ, [RZ] ;  /* 0x00000000fffff984 */ /* 0x000fe20000000800 */
[----:B------:R-:W-:Y:S01]  /*3110*/  @!PT LDS RZ, [RZ] ;  /* 0x00000000fffff984 */ /* 0x000fe20000000800 */
[----:B------:R-:W-:Y:S01]  /*3120*/  @!PT LDS RZ, [RZ] ;  /* 0x00000000fffff984 */ /* 0x000fe20000000800 */
[----:B------:R3:W-:Y:S06]  /*3130*/  MEMBAR.ALL.CTA ;  /* 0x0000000000007992 */ /* 0x0007ec0000008000 */
[----:B---3--:R-:W3:Y:S01]  /*3140*/  FENCE.VIEW.ASYNC.S ;  /* 0x00000000000073c6 */ /* 0x008ee20000000000 */
[----:B------:R-:W-:Y:S01]  /*3150*/  SEL R11, R11, RZ, P1 ;  /* 0x000000ff0b0b7207 */ /* 0x000fe20000800000 */
[----:B---3--:R3:W-:Y:S01]  /*3160*/  SYNCS.ARRIVE.TRANS64.RED.A1T0 RZ, [R2+URZ], RZ ;  /* 0x000000ff02ff79a7 */ /* 0x0087e200081004ff */
[----:B--2---:R-:W-:-:S02]  /*3170*/  LOP3.LUT P3, RZ, R6, 0x1, RZ, 0xc0, !PT ;  /* 0x0000000106ff7812 */ /* 0x004fc4000786c0ff */
[----:B------:R-:W-:-:S04]  /*3180*/  SEL R4, RZ, 0x1, P1 ;  /* 0x00000001ff047807 */ /* 0x000fc80000800000 */
[----:B------:R-:W-:Y:S02]  /*3190*/  LOP3.LUT R10, R10, R4, RZ, 0x3c, !PT ;  /* 0x000000040a0a7212 */ /* 0x000fe400078e3cff */
[----:B---3--:R-:W-:-:S04]  /*31a0*/  SEL R2, RZ, 0x1, P0 ;  /* 0x00000001ff027807 */ /* 0x008fc80000000000 */
[----:B------:R-:W-:Y:S01]  /*31b0*/  LOP3.LUT R9, R9, R2, RZ, 0x3c, !PT ;  /* 0x0000000209097212 */ /* 0x000fe200078e3cff */
[----:B------:R-:W-:Y:S06]  /*31c0*/  @P3 BRA `(.L_x_56) ;  /* 0xfffffffc002c3947 */ /* 0x000fec000383ffff */
[----:B------:R-:W-:Y:S01]  /*31d0*/  ULEA UR4, UR5, UR6, 0x3 ;  /* 0x0000000605047291 */ /* 0x000fe2000f8e18ff */
[----:B------:R-:W-:-:S08]  /*31e0*/  SHF.L.U32 R2, R12, 0x1f, RZ ;  /* 0x0000001f0c027819 */ /* 0x000fd000000006ff */
[----:B------:R-:W2:Y:S02]  /*31f0*/  SYNCS.PHASECHK.TRANS64 P0, [UR4+0xa0], R2 ;  /* 0x0000a002ff0075a7 */ /* 0x000ea40008001004 */
[----:B--2---:R-:W-:Y:S05]  /*3200*/  @P0 BRA `(.L_x_57) ;  /* 0x0000000000080947 */ /* 0x004fea0003800000 */
[----:B------:R-:W2:Y:S02]  /*3210*/  SYNCS.PHASECHK.TRANS64.TRYWAIT P0, [UR4+0xa0], R2 ;  /* 0x0000a002ff0075a7 */ /* 0x000ea40008001104 */
[----:B--2---:R-:W-:Y:S05]  /*3220*/  @!P0 BRA `(.L_x_58) ;  /* 0x0000004c00408947 */ /* 0x004fea0003800000 */
.L_x_57:
[----:B------:R-:W-:-:S04]  /*3230*/  UIADD3 UR7, UPT, UPT, UR5, 0x1, URZ ;  /* 0x0000000105077890 */ /* 0x000fc8000fffe0ff */
[----:B------:R-:W-:-:S04]  /*3240*/  UISETP.NE.AND UP0, UPT, UR7, 0x2, UPT ;  /* 0x000000020700788c */ /* 0x000fc8000bf05270 */
[----:B------:R-:W-:Y:S02]  /*3250*/  USEL UR8, URZ, 0x1, UP0 ;  /* 0x00000001ff087887 */ /* 0x000fe40008000000 */
[----:B------:R-:W-:-:S04]  /*3260*/  USEL UR7, UR7, URZ, UP0 ;  /* 0x000000ff07077287 */ /* 0x000fc80008000000 */
[----:B------:R-:W-:Y:S01]  /*3270*/  ULEA UR7, UR7, UR6, 0x3 ;  /* 0x0000000607077291 */ /* 0x000fe2000f8e18ff */
[----:B--2---:R-:W-:-:S04]  /*3280*/  LOP3.LUT R2, R12, UR8, RZ, 0x3c, !PT ;  /* 0x000000080c027c12 */ /* 0x004fc8000f8e3cff */
[----:B------:R-:W-:-:S04]  /*3290*/  SHF.L.U32 R0, R2, 0x1f, RZ ;  /* 0x0000001f02007819 */ /* 0x000fc800000006ff */
[----:B------:R-:W2:Y:S02]  /*32a0*/  SYNCS.PHASECHK.TRANS64 P0, [UR7+0xa0], R0 ;  /* 0x0000a000ff0075a7 */ /* 0x000ea40008001007 */
[----:B-12---:R-:W-:Y:S05]  /*32b0*/  @P0 EXIT ;  /* 0x000000000000094d */ /* 0x006fea0003800000 */
[----:B------:R-:W-:Y:S02]  /*32c0*/  SHF.L.U32 R2, R2, 0x1f, RZ ;  /* 0x0000001f02027819 */ /* 0x000fe400000006ff */
[----:B------:R-:W-:-:S07]  /*32d0*/  MOV R0, UR7 ;  /* 0x0000000700007c02 */ /* 0x000fce0008000f00 */
.L_x_59:
[----:B-1----:R1:W2:Y:S02]  /*32e0*/  SYNCS.PHASECHK.TRANS64.TRYWAIT P0, [R0+URZ+0xa0], R2 ;  /* 0x0000a002000075a7 */ /* 0x0022a400080011ff */
[----:B--2---:R-:W-:Y:S05]  /*32f0*/  @!P0 NANOSLEEP.SYNCS 0x989680 ;  /* 0x009896800000895d */ /* 0x004fea0003900000 */
[----:B------:R-:W2:Y:S02]  /*3300*/  @!P0 SYNCS.PHASECHK.TRANS64 P0, [R0+URZ+0xa0], R2 ;  /* 0x0000a002000085a7 */ /* 0x000ea400080010ff */
[----:B--2---:R-:W-:Y:S05]  /*3310*/  @P0 EXIT ;  /* 0x000000000000094d */ /* 0x004fea0003800000 */
[----:B------:R-:W-:Y:S05]  /*3320*/  BRA `(.L_x_59) ;  /* 0xfffffffc00ec7947 */ /* 0x000fea000383ffff */
.L_x_52:
[----:B------:R-:W-:Y:S05]  /*3330*/  BRA.U UP4, `(.L_x_60) ;  /* 0x0000001104447547 */ /* 0x000fea000b800000 */
[----:B------:R-:W-:Y:S01]  /*3340*/  UMOV UR4, 0x40 ;  /* 0x0000004000047882 */ /* 0x000fe20000000000 */
[----:B------:R-:W-:Y:S01]  /*3350*/  NOP ;  /* 0x0000000000007918 */ /* 0x000fe20000000000 */
[----:B------:R-:W-:Y:S01]  /*3360*/  ULEA UR5, UR54, UR4, 0x18 ;  /* 0x0000000436057291 */ /* 0x000fe2000f8ec0ff */
[----:B------:R-:W-:Y:S02]  /*3370*/  UMOV UR6, 0x400 ;  /* 0x0000040000067882 */ /* 0x000fe40000000000 */
[----:B------:R-:W-:-:S06]  /*3380*/  ULEA UR6, UR54, UR6, 0x18 ;  /* 0x0000000636067291 */ /* 0x000fcc000f8ec0ff */
[----:B------:R-:W2:Y:S02]  /*3390*/  LDS.U8 R0, [UR5+0x1c] ;  /* 0x00001c05ff007984 */ /* 0x000ea40008000000 */
[----:B--2---:R-:W-:-:S13]  /*33a0*/  ISETP.NE.AND P0, PT, R0, RZ, PT ;  /* 0x000000ff0000720c */ /* 0x004fda0003f05270 */
[----:B------:R-:W-:Y:S05]  /*33b0*/  @P0 BRA `(.L_x_61) ;  /* 0x0000000000580947 */ /* 0x000fea0003800000 */
[----:B------:R-:W-:-:S13]  /*33c0*/  ELECT P0, URZ, PT ;  /* 0x0000000000ff782f */ /* 0x000fda0003800000 */
[----:B------:R-:W-:Y:S05]  /*33d0*/  @!P0 BRA `(.L_x_62) ;  /* 0x0000000000608947 */ /* 0x000fea0003800000 */
[----:B------:R-:W-:Y:S01]  /*33e0*/  UMOV UR4, 0x10 ;  /* 0x0000001000047882 */ /* 0x000fe20000000000 */
[----:B------:R-:W-:Y:S01]  /*33f0*/  HFMA2 R0, -RZ, RZ, 0, 5.9604644775390625e-08 ;  /* 0x00000001ff007431 */ /* 0x000fe200000001ff */
[----:B------:R-:W-:-:S03]  /*3400*/  MOV R3, 0xffff ;  /* 0x0000ffff00037802 */ /* 0x000fc60000000f00 */
[----:B------:R-:W-:Y:S04]  /*3410*/  DEPBAR.LE SB2, 0x36 ;  /* 0x0000ad800000791a */ /* 0x000fe80000000000 */
[----:B------:R-:W2:Y:S02]  /*3420*/  UTCATOMSWS.FIND_AND_SET.ALIGN UP0, UR4, UR4 ;  /* 0x00000004000475e3 */ /* 0x000ea40008000800 */
[----:B--2---:R-:W-:Y:S01]  /*3430*/  MOV R4, UR4 ;  /* 0x0000000400047c02 */ /* 0x004fe20008000f00 */
[----:B------:R-:W-:Y:S06]  /*3440*/  BRA.U UP0, `(.L_x_63) ;  /* 0x0000000100187547 */ /* 0x000fec000b800000 */
.L_x_64:
[----:B------:R-:W-:Y:S05]  /*3450*/  NANOSLEEP 0x64 ;  /* 0x000000640000795d */ /* 0x000fea0003800000 */
[----:B------:R-:W-:-:S05]  /*3460*/  UMOV UR4, 0x10 ;  /* 0x0000001000047882 */ /* 0x000fca0000000000 */
[----:B------:R-:W-:Y:S04]  /*3470*/  DEPBAR.LE SB2, 0x36 ;  /* 0x0000ad800000791a */ /* 0x000fe80000000000 */
[----:B------:R-:W2:Y:S02]  /*3480*/  UTCATOMSWS.FIND_AND_SET.ALIGN UP0, UR4, UR4 ;  /* 0x00000004000475e3 */ /* 0x000ea40008000800 */
[----:B--2---:R-:W-:Y:S01]  /*3490*/  MOV R4, UR4 ;  /* 0x0000000400047c02 */ /* 0x004fe20008000f00 */
[----:B------:R-:W-:Y:S05]  /*34a0*/  BRA.U !UP0, `(.L_x_64) ;  /* 0xfffffffd08e87547 */ /* 0x000fea000b83ffff */
.L_x_63:
[-C--:B------:R-:W-:Y:S02]  /*34b0*/  SHF.L.U32 R3, R3, R4.reuse, RZ ;  /* 0x0000000403037219 */ /* 0x080fe400000006ff */
[----:B------:R-:W-:Y:S01]  /*34c0*/  SHF.L.U32 R0, R0, R4, RZ ;  /* 0x0000000400007219 */ /* 0x000fe200000006ff */
[----:B------:R-:W-:Y:S02]  /*34d0*/  IMAD.SHL.U32 R4, R4, 0x20, RZ ;  /* 0x0000002004047824 */ /* 0x000fe400078e00ff */
[----:B------:R2:W-:Y:S04]  /*34e0*/  ATOMS.OR RZ, [UR5+0x14], R3 ;  /* 0x00001403ffff798c */ /* 0x0005e8000b000005 */
[----:B------:R2:W-:Y:S04]  /*34f0*/  ATOMS.OR RZ, [UR5+0x18], R0 ;  /* 0x00001800ffff798c */ /* 0x0005e8000b000005 */
[----:B------:R2:W-:Y:S01]  /*3500*/  STS [UR6+0x140], R4 ;  /* 0x00014004ff007988 */ /* 0x0005e20008000806 */
[----:B------:R-:W-:Y:S05]  /*3510*/  BRA `(.L_x_62) ;  /* 0x0000000000107947 */ /* 0x000fea0003800000 */
.L_x_61:
[----:B------:R-:W-:Y:S02]  /*3520*/  MOV R0, 0xffffffff ;  /* 0xffffffff00007802 */ /* 0x000fe40000000f00 */
[----:B------:R-:W-:-:S03]  /*3530*/  MOV R4, 0x3560 ;  /* 0x0000356000047802 */ /* 0x000fc60000000f00 */
[----:B------:R2:W-:Y:S04]  /*3540*/  STS [UR6+0x140], R0 ;  /* 0x00014000ff007988 */ /* 0x0005e80008000806 */
[----:B-12--5:R-:W-:Y:S05]  /*3550*/  CALL.REL.NOINC `($__internal_1_$__cuda_sm10x_tcgen05_guardrail_trap_phase_invalid_during_alloc) ;  /* 0x0000005000187944 */ /* 0x026fea0003c00000 */
.L_x_62:
[----:B------:R-:W-:Y:S05]  /*3560*/  WARPSYNC.ALL ;  /* 0x0000000000007948 */ /* 0x000fea0003800000 */
[----:B------:R-:W3:Y:S01]  /*3570*/  S2UR UR4, SR_CgaCtaId ;  /* 0x00000000000479c3 */ /* 0x000ee20000008800 */
[----:B------:R-:W-:Y:S01]  /*3580*/  UMOV UR41, 0x400 ;  /* 0x0000040000297882 */ /* 0x000fe20000000000 */
[----:B------:R-:W-:-:S06]  /*3590*/  NOP ;  /* 0x0000000000007918 */ /* 0x000fcc0000000000 */
[----:B------:R-:W-:Y:S06]  /*35a0*/  BAR.ARV 0x6, 0xa0 ;  /* 0x0182800000007b1d */ /* 0x000fec0000002000 */
[----:B------:R-:W4:Y:S01]  /*35b0*/  LDCU UR6, c[0x0][0x38c] ;  /* 0x00007180ff0677ac */ /* 0x000f220008000800 */
[----:B------:R-:W-:Y:S01]  /*35c0*/  LOP3.LUT R2, R2, 0xffff, RZ, 0xc0, !PT ;  /* 0x0000ffff02027812 */ /* 0x000fe200078ec0ff */
[----:B------:R-:W-:Y:S01]  /*35d0*/  IMAD.MOV.U32 R11, RZ, RZ, 0x1 ;  /* 0x00000001ff0b7424 */ /* 0x000fe200078e00ff */
[----:B------:R-:W-:Y:S01]  /*35e0*/  CS2R R8, SRZ ;  /* 0x0000000000087805 */ /* 0x000fe2000001ff00 */
[----:B------:R-:W1:Y:S01]  /*35f0*/  LDCU UR7, c[0x0][0x38c] ;  /* 0x00007180ff0777ac */ /* 0x000e620008000800 */
[----:B------:R-:W-:Y:S01]  /*3600*/  R2UR UR42, R2 ;  /* 0x00000000022a72ca */ /* 0x000fe200000e0000 */
[----:B------:R-:W-:Y:S01]  /*3610*/  IMAD.MOV.U32 R10, RZ, RZ, RZ ;  /* 0x000000ffff0a7224 */ /* 0x000fe200078e00ff */
[----:B------:R-:W-:Y:S01]  /*3620*/  UMOV UR45, URZ ;  /* 0x000000ff002d7c82 */ /* 0x000fe20008000000 */
[----:B------:R-:W-:Y:S01]  /*3630*/  UMOV UR39, URZ ;  /* 0x000000ff00277c82 */ /* 0x000fe20008000000 */
[----:B---3--:R-:W-:Y:S01]  /*3640*/  ULEA UR41, UR4, UR41, 0x18 ;  /* 0x0000002904297291 */ /* 0x008fe2000f8ec0ff */
[----:B------:R-:W-:Y:S01]  /*3650*/  UMOV UR62, 0x0 ;  /* 0x00000000003e7882 */ /* 0x000fe20000000000 */
[----:B------:R-:W-:-:S02]  /*3660*/  UMOV UR63, 0x4100010 ;  /* 0x04100010003f7882 */ /* 0x000fc40000000000 */
[----:B------:R-:W-:Y:S02]  /*3670*/  UIADD3 UR5, UPT, UPT, UR41, 0x3400, URZ ;  /* 0x0000340029057890 */ /* 0x000fe4000fffe0ff */
[----:B------:R-:W-:Y:S02]  /*3680*/  UIADD3 UR4, UPT, UPT, UR41, 0x17400, URZ ;  /* 0x0001740029047890 */ /* 0x000fe4000fffe0ff */
[----:B----4-:R-:W-:Y:S01]  /*3690*/  UIADD3 UR6, UPT, UPT, UR6, 0x7f, URZ ;  /* 0x0000007f06067890 */ /* 0x010fe2000fffe0ff */
[----:B--2---:R-:W2:Y:S01]  /*36a0*/  LDS R0, [UR41+0x140] ;  /* 0x00014029ff007984 */ /* 0x004ea20008000800 */
[----:B------:R-:W-:Y:S02]  /*36b0*/  USHF.R.U32.HI UR5, URZ, 0x4, UR5 ;  /* 0x00000004ff057899 */ /* 0x000fe40008011605 */
[----:B------:R-:W-:Y:S02]  /*36c0*/  USHF.R.S32.HI UR47, URZ, 0x1f, UR6 ;  /* 0x0000001fff2f7899 */ /* 0x000fe40008011406 */
[----:B------:R-:W-:-:S02]  /*36d0*/  USHF.R.U32.HI UR4, URZ, 0x4, UR4 ;  /* 0x00000004ff047899 */ /* 0x000fc40008011604 */
[----:B------:R-:W-:Y:S02]  /*36e0*/  ULEA.HI UR47, UR47, UR6, URZ, 0x7 ;  /* 0x000000062f2f7291 */ /* 0x000fe4000f8f38ff */
[----:B------:R-:W-:Y:S02]  /*36f0*/  ULOP3.LUT UR5, UR5, 0x3fff, URZ, 0xc0, !UPT ;  /* 0x00003fff05057892 */ /* 0x000fe4000f8ec0ff */
[----:B------:R-:W-:Y:S02]  /*3700*/  USHF.R.S32.HI UR47, URZ, 0x7, UR47 ;  /* 0x00000007ff2f7899 */ /* 0x000fe4000801142f */
[----:B------:R-:W-:Y:S02]  /*3710*/  ULOP3.LUT UR4, UR4, 0x3fff, URZ, 0xc0, !UPT ;  /* 0x00003fff04047892 */ /* 0x000fe4000f8ec0ff */
[----:B------:R-:W-:Y:S01]  /*3720*/  UISETP.LT.AND UP0, UPT, UR47, 0x1, UPT ;  /* 0x000000012f00788c */ /* 0x000fe2000bf01270 */
[----:B------:R-:W-:Y:S01]  /*3730*/  UMOV UR60, 0x0 ;  /* 0x00000000003c7882 */ /* 0x000fe20000000000 */
[----:B------:R-:W-:-:S02]  /*3740*/  UMOV UR61, 0x4100010 ;  /* 0x04100010003d7882 */ /* 0x000fc40000000000 */
[----:B------:R-:W-:Y:S01]  /*3750*/  USEL UR64, UR47, 0x1, !UP0 ;  /* 0x000000012f407887 */ /* 0x000fe2000c000000 */
[----:B------:R-:W-:Y:S01]  /*3760*/  UMOV UR58, 0x0 ;  /* 0x00000000003a7882 */ /* 0x000fe20000000000 */
[----:B------:R-:W-:Y:S01]  /*3770*/  UMOV UR59, 0x4100010 ;  /* 0x04100010003b7882 */ /* 0x000fe20000000000 */
[----:B------:R-:W-:Y:S01]  /*3780*/  UMOV UR56, 0x0 ;  /* 0x0000000000387882 */ /* 0x000fe20000000000 */
[----:B------:R-:W-:Y:S01]  /*3790*/  UMOV UR57, 0x4100010 ;  /* 0x0410001000397882 */ /* 0x000fe20000000000 */
[----:B------:R-:W-:Y:S01]  /*37a0*/  UMOV UR54, 0x0 ;  /* 0x0000000000367882 */ /* 0x000fe20000000000 */
[----:B------:R-:W-:Y:S01]  /*37b0*/  UMOV UR55, 0x4100010 ;  /* 0x0410001000377882 */ /* 0x000fe20000000000 */
[----:B------:R-:W-:Y:S01]  /*37c0*/  UMOV UR52, 0x0 ;  /* 0x0000000000347882 */ /* 0x000fe20000000000 */
[----:B------:R-:W-:Y:S01]  /*37d0*/  UMOV UR53, 0x4100010 ;  /* 0x0410001000357882 */ /* 0x000fe20000000000 */
[----:B------:R-:W-:Y:S02]  /*37e0*/  ULOP3.LUT UR43, UR5, 0x10000, URZ, 0xfc, !UPT ;  /* 0x00010000052b7892 */ /* 0x000fe4000f8efcff */
[----:B------:R-:W-:-:S02]  /*37f0*/  ULOP3.LUT UR44, UR4, 0x10000, URZ, 0xfc, !UPT ;  /* 0x00010000042c7892 */ /* 0x000fc4000f8efcff */
[----:B------:R-:W-:Y:S02]  /*3800*/  UIADD3 UR64, UPT, UPT, -UR64, URZ, URZ ;  /* 0x000000ff40407290 */ /* 0x000fe4000fffe1ff */
[----:B-1----:R-:W-:Y:S01]  /*3810*/  UISETP.GE.AND UP4, UPT, UR7, 0x1, UPT ;  /* 0x000000010700788c */ /* 0x002fe2000bf86270 */
[----:B------:R-:W-:Y:S01]  /*3820*/  UMOV UR50, 0x0 ;  /* 0x0000000000327882 */ /* 0x000fe20000000000 */
[----:B------:R-:W-:Y:S01]  /*3830*/  UMOV UR51, 0x4100010 ;  /* 0x0410001000337882 */ /* 0x000fe20000000000 */
[----:B------:R-:W-:Y:S01]  /*3840*/  UMOV UR48, 0x0 ;  /* 0x0000000000307882 */ /* 0x000fe20000000000 */
[----:B--2---:R-:W-:Y:S01]  /*3850*/  R2UR UR65, R0 ;  /* 0x00000000004172ca */ /* 0x004fe200000e0000 */
[----:B------:R-:W-:-:S14]  /*3860*/  UMOV UR49, 0x4100010 ;  /* 0x0410001000317882 */ /* 0x000fdc0000000000 */
.L_x_71:
[----:B------:R-:W-:Y:S02]  /*3870*/  LEA R0, R10, UR41, 0x3 ;  /* 0x000000290a007c11 */ /* 0x000fe4000f8e18ff */
[----:B------:R-:W-:Y:S02]  /*3880*/  SHF.L.U32 R2, R9, 0x1f, RZ ;  /* 0x0000001f09027819 */ /* 0x000fe400000006ff */
[----:B------:R-:W-:Y:S01]  /*3890*/  PLOP3.LUT P0, PT, PT, PT, UP4, 0x80, 0x8 ;  /* 0x000000000008781c */ /* 0x000fe20003f0f048 */
[----:B------:R-:W-:Y:S01]  /*38a0*/  VIADD R3, R0, 0xa0 ;  /* 0x000000a000037836 */ /* 0x000fe20000000000 */
[----:B-1----:R-:W1:Y:S02]  /*38b0*/  SYNCS.PHASECHK.TRANS64.TRYWAIT P1, [R0+URZ+0x90], R2 ;  /* 0x00009002000075a7 */ /* 0x002e6400080211ff */
[----:B-1-3--:R-:W-:Y:S09]  /*38c0*/  @!P1 BRA `(.L_x_65) ;  /* 0x0000004400b09947 */ /* 0x00aff20003800000 */
.L_x_144:
[----:B------:R-:W-:Y:S01]  /*38d0*/  LEA R4, R10, UR41, 0x4 ;  /* 0x000000290a047c11 */ /* 0x000fe2000f8e20ff */
[----:B------:R-:W-:Y:S01]  /*38e0*/  @UP4 ULEA UR4, UR39, UR41, 0x3 ;  /* 0x0000002927044291 */ /* 0x000fe2000f8e18ff */
[----:B------:R-:W-:Y:S01]  /*38f0*/  PLOP3.LUT P2, PT, PT, PT, PT, 0x80, 0x8 ;  /* 0x000000000008781c */ /* 0x000fe20003f4f070 */
[----:B------:R-:W-:Y:S01]  /*3900*/  ULEA UR46, UR45, UR41, 0x3 ;  /* 0x000000292d2e7291 */ /* 0x000fe2000f8e18ff */
[----:B------:R-:W-:Y:S02]  /*3910*/  PRMT R3, RZ, 0x654, R3 ;  /* 0x00000654ff037816 */ /* 0x000fe40000000003 */
[----:B------:R-:W2:Y:S01]  /*3920*/  LDS.128 R4, [R4+0x120] ;  /* 0x0001200004047984 */ /* 0x000ea20000000c00 */
[----:B-1----:R-:W-:Y:S02]  /*3930*/  @P0 SHF.L.U32 R2, R8, 0x1f, RZ ;  /* 0x0000001f08020819 */ /* 0x002fe400000006ff */
[----:B------:R-:W-:Y:S01]  /*3940*/  SHF.L.U32 R0, R11, 0x1f, RZ ;  /* 0x0000001f0b007819 */ /* 0x000fe200000006ff */
[----:B------:R-:W-:Y:S01]  /*3950*/  @!PT LDS RZ, [RZ] ;  /* 0x00000000fffff984 */ /* 0x000fe20000000800 */
[----:B------:R-:W-:Y:S01]  /*3960*/  @!PT LDS RZ, [RZ] ;  /* 0x00000000fffff984 */ /* 0x000fe20000000800 */
[----:B------:R-:W-:Y:S01]  /*3970*/  @!PT LDS RZ, [RZ] ;  /* 0x00000000fffff984 */ /* 0x000fe20000000800 */
[----:B------:R-:W-:Y:S01]  /*3980*/  @!PT LDS RZ, [RZ] ;  /* 0x00000000fffff984 */ /* 0x000fe20000000800 */
[----:B------:R1:W-:Y:S06]  /*3990*/  MEMBAR.ALL.CTA ;  /* 0x0000000000007992 */ /* 0x0003ec0000008000 */
[----:B-1----:R-:W1:Y:S02]  /*39a0*/  FENCE.VIEW.ASYNC.S ;  /* 0x00000000000073c6 */ /* 0x002e640000000000 */
[----:B-1----:R1:W-:Y:S01]  /*39b0*/  SYNCS.ARRIVE.TRANS64.RED.A1T0 RZ, [R3+URZ], RZ ;  /* 0x000000ff03ff79a7 */ /* 0x0023e200081004ff */
[----:B------:R1:W3:Y:S01]  /*39c0*/  @P0 SYNCS.PHASECHK.TRANS64.TRYWAIT P2, [UR4], R2 ;  /* 0x00000002ff0005a7 */ /* 0x0002e20008041104 */
[----:B------:R-:W-:Y:S01]  /*39d0*/  ULEA.HI UR4, UR45, UR45, URZ, 0x1 ;  /* 0x0000002d2d047291 */ /* 0x000fe2000f8f08ff */
[----:B--2---:R-:W-:-:S03]  /*39e0*/  LOP3.LUT P1, RZ, R6, 0x1, RZ, 0xc0, !PT ;  /* 0x0000000106ff7812 */ /* 0x004fc6000782c0ff */
[----:B------:R-:W-:Y:S02]  /*39f0*/  USHF.L.U32 UR5, UR4, 0x5, URZ ;  /* 0x0000000504057899 */ /* 0x000fe400080006ff */
[----:B------:R-:W-:Y:S02]  /*3a00*/  ULOP3.LUT UR36, UR4, 0xffe, URZ, 0xc0, !UPT ;  /* 0x00000ffe04247892 */ /* 0x000fe4000f8ec0ff */
[----:B------:R-:W-:Y:S02]  /*3a10*/  ULOP3.LUT UR4, UR5, 0xffffffc0, URZ, 0xc0, !UPT ;  /* 0xffffffc005047892 */ /* 0x000fe4000f8ec0ff */
[----:B------:R-:W-:Y:S02]  /*3a20*/  UIADD3 UR36, UPT, UPT, -UR36, UR45, URZ ;  /* 0x0000002d24247290 */ /* 0x000fe4000fffe1ff */
[----:B------:R-:W-:Y:S01]  /*3a30*/  UIADD3 UR4, UPT, UPT, UR65, UR4, URZ ;  /* 0x0000000441047290 */ /* 0x000fe2000fffe0ff */
[----:B------:R-:W2:Y:S03]  /*3a40*/  SYNCS.PHASECHK.TRANS64.TRYWAIT P0, [UR46+0xd0], R0 ;  /* 0x0000d000ff0075a7 */ /* 0x000ea6000800112e */
[----:B------:R-:W-:Y:S01]  /*3a50*/  ULEA UR36, UR36, UR4, 0x14 ;  /* 0x0000000424247291 */ /* 0x000fe2000f8ea0ff */
[----:B-123--:R-:W-:Y:S11]  /*3a60*/  @!P0 BRA `(.L_x_66) ;  /* 0x00000044005c8947 */ /* 0x00eff60003800000 */
.L_x_146:
[----:B------:R-:W-:Y:S01]  /*3a70*/  IADD3 R10, PT, PT, R10, 0x1, RZ ;  /* 0x000000010a0a7810 */ /* 0x000fe20007ffe0ff */
[----:B------:R-:W-:Y:S06]  /*3a80*/  BRA.U !UP4, `(.L_x_67) ;  /* 0x000000050c107547 */ /* 0x000fec000b800000 */
[----:B------:R-:W-:Y:S01]  /*3a90*/  UPLOP3.LUT UP2, UPT, UPT, UPT, UPT, 0x40, 0x4 ;  /* 0x000000000004789c */ /* 0x000fe20003f4e870 */
[----:B------:R-:W-:Y:S01]  /*3aa0*/  UMOV UR38, UR64 ;  /* 0x0000004000267c82 */ /* 0x000fe20008000000 */
[----:B------:R-:W-:Y:S01]  /*3ab0*/  UMOV UR37, UR47 ;  /* 0x0000002f00257c82 */ /* 0x000fe20008000000 */
[----:B------:R-:W-:-:S08]  /*3ac0*/  UMOV UR5, UR39 ;  /* 0x0000002700057c82 */ /* 0x000fd00008000000 */
.L_x_70:
[----:B------:R-:W-:Y:S02]  /*3ad0*/  UIADD3 UR38, UPT, UPT, UR38, 0x1, URZ ;  /* 0x0000000126267890 */ /* 0x000fe4000fffe0ff */
[----:B------:R-:W-:Y:S02]  /*3ae0*/  ULEA UR7, UR5, UR41, 0x3 ;  /* 0x0000002905077291 */ /* 0x000fe4000f8e18ff */
[----:B------:R-:W-:Y:S01]  /*3af0*/  UISETP.NE.AND UP3, UPT, UR38, URZ, UPT ;  /* 0x000000ff2600728c */ /* 0x000fe2000bf65270 */
[----:B--23--:R-:W-:Y:S10]  /*3b00*/  @P2 BRA `(.L_x_68) ;  /* 0x00000000000c2947 */ /* 0x00cff40003800000 */
[----:B-1----:R-:W-:Y:S04]  /*3b10*/  SHF.L.U32 R2, R8, 0x1f, RZ ;  /* 0x0000001f08027819 */ /* 0x002fe800000006ff */
[----:B------:R-:W1:Y:S02]  /*3b20*/  SYNCS.PHASECHK.TRANS64.TRYWAIT P0, [UR7], R2 ;  /* 0x00000002ff0075a7 */ /* 0x000e640008001107 */
[----:B-1----:R-:W-:Y:S05]  /*3b30*/  @!P0 BRA `(.L_x_69) ;  /* 0x0000004400408947 */ /* 0x002fea0003800000 */
.L_x_68:
[----:B------:R-:W-:Y:S01]  /*3b40*/  UISETP.NE.AND UP0, UPT, UR37, 0x1, UPT ;  /* 0x000000012500788c */ /* 0x000fe2000bf05270 */
[----:B------:R-:W-:Y:S01]  /*3b50*/  PLOP3.LUT P2, PT, PT, PT, PT, 0x80, 0x8 ;  /* 0x000000000008781c */ /* 0x000fe20003f4f070 */
[----:B------:R-:W-:Y:S02]  /*3b60*/  UIADD3 UR4, UPT, UPT, UR5, 0x1, URZ ;  /* 0x0000000105047890 */ /* 0x000fe4000fffe0ff */
[----:B------:R-:W-:Y:S02]  /*3b70*/  UIADD3 UR40, UPT, UPT, UR7, 0x28, URZ ;  /* 0x0000002807287890 */ /* 0x000fe4000fffe0ff */
[----:B------:R-:W-:Y:S01]  /*3b80*/  UISETP.NE.AND UP1, UPT, UR4, 0x5, UPT ;  /* 0x000000050400788c */ /* 0x000fe2000bf25270 */
[----:B------:R-:W-:Y:S01]  /*3b90*/  PLOP3.LUT P0, PT, PT, PT, UP0, 0x80, 0x8 ;  /* 0x000000000008781c */ /* 0x000fe20003f0f008 */
[----:B------:R-:W-:Y:S02]  /*3ba0*/  UIADD3 UR37, UPT, UPT, UR37, -0x1, URZ ;  /* 0xffffffff25257890 */ /* 0x000fe4000fffe0ff */
[----:B------:R-:W-:Y:S02]  /*3bb0*/  USEL UR6, URZ, 0x1, UP1 ;  /* 0x00000001ff067887 */ /* 0x000fe40008800000 */
[----:B------:R-:W-:Y:S01]  /*3bc0*/  USEL UR39, UR4, URZ, UP1 ;  /* 0x000000ff04277287 */ /* 0x000fe20008800000 */
[----:B------:R-:W-:Y:S01]  /*3bd0*/  UMOV UR7, 0x40004040 ;  /* 0x4000404000077882 */ /* 0x000fe20000000000 */
[----:B------:R-:W-:Y:S02]  /*3be0*/  UMOV UR35, 0x40004040 ;  /* 0x4000404000237882 */ /* 0x000fe40000000000 */
[----:B------:R-:W-:Y:S01]  /*3bf0*/  @UP0 ULEA UR4, UR39, UR41, 0x3 ;  /* 0x0000002927040291 */ /* 0x000fe2000f8e18ff */
[----:B------:R-:W-:Y:S01]  /*3c00*/  LOP3.LUT R8, R8, UR6, RZ, 0x3c, !PT ;  /* 0x0000000608087c12 */ /* 0x000fe2000f8e3cff */
[----:B------:R-:W-:Y:S01]  /*3c10*/  ULEA UR6, UR5, UR44, 0xa ;  /* 0x0000002c05067291 */ /* 0x000fe2000f8e50ff */
[----:B------:R-:W-:Y:S02]  /*3c20*/  UMOV UR33, 0x40004040 ;  /* 0x4000404000217882 */ /* 0x000fe40000000000 */
[----:B-1----:R-:W-:Y:S01]  /*3c30*/  @P0 SHF.L.U32 R0, R8, 0x1f, RZ ;  /* 0x0000001f08000819 */ /* 0x002fe200000006ff */
[----:B------:R-:W-:Y:S02]  /*3c40*/  UIADD3 UR34, UPT, UPT, UR6, 0x2, URZ ;  /* 0x0000000206227890 */ /* 0x000fe4000fffe0ff */
[----:B------:R-:W-:Y:S01]  /*3c50*/  UIADD3 UR30, UPT, UPT, UR6, 0x4, URZ ;  /* 0x00000004061e7890 */ /* 0x000fe2000fffe0ff */
[----:B------:R2:W3:Y:S01]  /*3c60*/  @P0 SYNCS.PHASECHK.TRANS64.TRYWAIT P2, [UR4], R0 ;  /* 0x00000000ff0005a7 */ /* 0x0004e20008041104 */
[----:B------:R-:W-:Y:S02]  /*3c70*/  ULEA UR4, UR5, UR43, 0xa ;  /* 0x0000002b05047291 */ /* 0x000fe4000f8e50ff */
[----:B------:R-:W-:Y:S02]  /*3c80*/  UIADD3 UR26, UPT, UPT, UR6, 0x6, URZ ;  /* 0x00000006061a7890 */ /* 0x000fe4000fffe0ff */
        /* <DEDUP_REMOVED lines=10> */
[----:B------:R-:W-:Y:S01]  /*3d30*/  UIADD3 UR8, UPT, UPT, UR4, 0x206, URZ ;  /* 0x0000020604087890 */ /* 0x000fe2000fffe0ff */
[----:B------:R-:W-:Y:S01]  /*3d40*/  UMOV UR5, 0x40004040 ;  /* 0x4000404000057882 */ /* 0x000fe20000000000 */
[----:B------:R-:W-:Y:S01]  /*3d50*/  UMOV UR31, 0x40004040 ;  /* 0x40004040001f7882 */ /* 0x000fe20000000000 */
[----:B------:R1:W-:Y:S01]  /*3d60*/  UTCHMMA gdesc[UR4], gdesc[UR6], tmem[UR36], tmem[UR62], idesc[UR63], UP2 ;  /* 0x00ff3e06040075ea */ /* 0x0003e20009000024 */
[----:B------:R-:W-:Y:S01]  /*3d70*/  UPLOP3.LUT UP2, UPT, UPT, UPT, UPT, 0x80, 0x8 ;  /* 0x000000000008789c */ /* 0x000fe20003f4f070 */
[----:B------:R2:W-:Y:S01]  /*3d80*/  UTCHMMA gdesc[UR32], gdesc[UR34], tmem[UR36], tmem[UR60], idesc[UR61], UPT ;  /* 0x00ff3c22200075ea */ /* 0x0005e2000b800024 */
[----:B------:R-:W-:Y:S01]  /*3d90*/  UMOV UR29, 0x40004040 ;  /* 0x40004040001d7882 */ /* 0x000fe20000000000 */
[----:B------:R-:W-:Y:S01]  /*3da0*/  UMOV UR27, 0x40004040 ;  /* 0x40004040001b7882 */ /* 0x000fe20000000000 */
        /* <DEDUP_REMOVED lines=12> */
[----:B------:R-:W-:Y:S01]  /*3e70*/  UMOV UR9, 0x40004040 ;  /* 0x4000404000097882 */ /* 0x000fe20000000000 */
[----:B------:R2:W-:Y:S01]  /*3e80*/  UTCHMMA gdesc[UR12], gdesc[UR14], tmem[UR36], tmem[UR50], idesc[UR51], UPT ;  /* 0x00ff320e0c0075ea */ /* 0x0005e2000b800024 */
[----:B------:R2:W-:Y:S01]  /*3e90*/  UTCHMMA gdesc[UR8], gdesc[UR10], tmem[UR36], tmem[UR48], idesc[UR49], UPT ;  /* 0x00ff300a080075ea */ /* 0x0005e2000b800024 */
[----:B------:R2:W-:Y:S01]  /*3ea0*/  UTCBAR.MULTICAST [UR40], URZ, UR42 ;  /* 0x000000ff280073e9 */ /* 0x0005e2000800082a */
[----:B-1----:R-:W-:Y:S01]  /*3eb0*/  UMOV UR5, UR39 ;  /* 0x0000002700057c82 */ /* 0x002fe20008000000 */
[----:B------:R-:W-:Y:S05]  /*3ec0*/  BRA.U UP3, `(.L_x_70) ;  /* 0xfffffffd03007547 */ /* 0x000fea000b83ffff */
.L_x_67:
[----:B------:R-:W-:Y:S01]  /*3ed0*/  UIADD3 UR4, UPT, UPT, UR45, 0x1, URZ ;  /* 0x000000012d047890 */ /* 0x000fe2000fffe0ff */
[C---:B------:R-:W-:Y:S01]  /*3ee0*/  ISETP.NE.AND P0, PT, R10.reuse, 0x2, PT ;  /* 0x000000020a00780c */ /* 0x040fe20003f05270 */
[----:B------:R-:W-:Y:S02]  /*3ef0*/  UIADD3 UR5, UPT, UPT, UR46, 0xb0, URZ ;  /* 0x000000b02e057890 */ /* 0x000fe4000fffe0ff */
[----:B------:R-:W-:Y:S01]  /*3f00*/  UISETP.NE.AND UP0, UPT, UR4, 0x4, UPT ;  /* 0x000000040400788c */ /* 0x000fe2000bf05270 */
[----:B-12---:R-:W-:Y:S02]  /*3f10*/  SEL R0, RZ, 0x1, P0 ;  /* 0x00000001ff007807 */ /* 0x006fe40000000000 */
[----:B------:R-:W-:Y:S01]  /*3f20*/  SEL R10, R10, RZ, P0 ;  /* 0x000000ff0a0a7207 */ /* 0x000fe20000000000 */
[----:B------:R-:W-:Y:S01]  /*3f30*/  USEL UR6, URZ, 0x1, UP0 ;  /* 0x00000001ff067887 */ /* 0x000fe20008000000 */
[----:B------:R-:W-:Y:S01]  /*3f40*/  LOP3.LUT R9, R9, R0, RZ, 0x3c, !PT ;  /* 0x0000000009097212 */ /* 0x000fe200078e3cff */
[----:B------:R-:W-:Y:S01]  /*3f50*/  USEL UR45, UR4, URZ, UP0 ;  /* 0x000000ff042d7287 */ /* 0x000fe20008000000 */
[----:B------:R1:W-:Y:S03]  /*3f60*/  UTCBAR [UR5], URZ ;  /* 0x000000ff050073e9 */ /* 0x0003e600080000ff */
[----:B------:R-:W-:Y:S01]  /*3f70*/  LOP3.LUT R11, R11, UR6, RZ, 0x3c, !PT ;  /* 0x000000060b0b7c12 */ /* 0x000fe2000f8e3cff */
[----:B------:R-:W-:Y:S07]  /*3f80*/  @P1 BRA `(.L_x_71) ;  /* 0xfffffff800381947 */ /* 0x000fee000383ffff */
[----:B------:R-:W2:Y:S01]  /*3f90*/  S2UR UR8, SR_CgaCtaId ;  /* 0x00000000000879c3 */ /* 0x000ea20000008800 */
[----:B------:R-:W-:Y:S01]  /*3fa0*/  ELECT P0, URZ, PT ;  /* 0x0000000000ff782f */ /* 0x000fe20003800000 */
[----:B------:R-:W-:Y:S01]  /*3fb0*/  IMAD.MOV.U32 R0, RZ, RZ, 0x1 ;  /* 0x00000001ff007424 */ /* 0x000fe200078e00ff */
[----:B------:R-:W-:Y:S01]  /*3fc0*/  UIADD3 UR41, UPT, UPT, UR41, 0xd0, URZ ;  /* 0x000000d029297890 */ /* 0x000fe2000fffe0ff */
[----:B------:R-:W-:Y:S01]  /*3fd0*/  SHF.L.U32 R2, R11, 0x1f, RZ ;  /* 0x0000001f0b027819 */ /* 0x000fe200000006ff */
[----:B------:R-:W-:-:S03]  /*3fe0*/  UMOV UR4, 0x40 ;  /* 0x0000004000047882 */ /* 0x000fc60000000000 */
[----:B------:R-:W-:Y:S01]  /*3ff0*/  UVIRTCOUNT.DEALLOC.SMPOOL 0x80 ;  /* 0x000000800000784c */ /* 0x000fe20000000000 */
[----:B--2---:R-:W-:Y:S02]  /*4000*/  ULEA UR8, UR8, UR4, 0x18 ;  /* 0x0000000408087291 */ /* 0x004fe4000f8ec0ff */
[----:B------:R-:W-:-:S07]  /*4010*/  ULEA UR4, UR45, UR41, 0x3 ;  /* 0x000000292d047291 */ /* 0x000fce000f8e18ff */
[----:B------:R2:W-:Y:S02]  /*4020*/  @P0 STS.U8 [UR8+0x1c], R0 ;  /* 0x00001c00ff000988 */ /* 0x0005e40008000008 */
[----:B------:R-:W4:Y:S02]  /*4030*/  SYNCS.PHASECHK.TRANS64.TRYWAIT P0, [UR4], R2 ;  /* 0x00000002ff0075a7 */ /* 0x000f240008001104 */
[----:B--2-4-:R-:W-:Y:S05]  /*4040*/  @!P0 BRA `(.L_x_72) ;  /* 0x0000004000148947 */ /* 0x014fea0003800000 */
.L_x_149:
[----:B------:R-:W-:-:S04]  /*4050*/  UIADD3 UR4, UPT, UPT, UR45, 0x1, URZ ;  /* 0x000000012d047890 */ /* 0x000fc8000fffe0ff */
[----:B------:R-:W-:-:S04]  /*4060*/  UISETP.NE.AND UP0, UPT, UR4, 0x4, UPT ;  /* 0x000000040400788c */ /* 0x000fc8000bf05270 */
[----:B------:R-:W-:Y:S02]  /*4070*/  USEL UR6, URZ, 0x1, UP0 ;  /* 0x00000001ff067887 */ /* 0x000fe40008000000 */
[----:B------:R-:W-:-:S04]  /*4080*/  USEL UR4, UR4, URZ, UP0 ;  /* 0x000000ff04047287 */ /* 0x000fc80008000000 */
[----:B-1----:R-:W-:Y:S01]  /*4090*/  ULEA UR5, UR4, UR41, 0x3 ;  /* 0x0000002904057291 */ /* 0x002fe2000f8e18ff */
[----:B--2---:R-:W-:-:S04]  /*40a0*/  LOP3.LUT R2, R11, UR6, RZ, 0x3c, !PT ;  /* 0x000000060b027c12 */ /* 0x004fc8000f8e3cff */
[----:B------:R-:W-:-:S04]  /*40b0*/  SHF.L.U32 R3, R2, 0x1f, RZ ;  /* 0x0000001f02037819 */ /* 0x000fc800000006ff */
[----:B------:R-:W1:Y:S02]  /*40c0*/  SYNCS.PHASECHK.TRANS64.TRYWAIT P0, [UR5], R3 ;  /* 0x00000003ff0075a7 */ /* 0x000e640008001105 */
[----:B-1----:R-:W-:Y:S05]  /*40d0*/  @!P0 BRA `(.L_x_73) ;  /* 0x0000004000088947 */ /* 0x002fea0003800000 */
.L_x_151:
        /* <DEDUP_REMOVED lines=9> */
.L_x_153:
[----:B------:R-:W-:-:S04]  /*4170*/  UIADD3 UR4, UPT, UPT, UR4, 0x1, URZ ;  /* 0x0000000104047890 */ /* 0x000fc8000fffe0ff */
[----:B------:R-:W-:-:S04]  /*4180*/  UISETP.NE.AND UP0, UPT, UR4, 0x4, UPT ;  /* 0x000000040400788c */ /* 0x000fc8000bf05270 */
[----:B------:R-:W-:Y:S02]  /*4190*/  USEL UR5, URZ, 0x1, UP0 ;  /* 0x00000001ff057887 */ /* 0x000fe40008000000 */
[----:B------:R-:W-:-:S04]  /*41a0*/  USEL UR4, UR4, URZ, UP0 ;  /* 0x000000ff04047287 */ /* 0x000fc80008000000 */
[----:B------:R-:W-:Y:S01]  /*41b0*/  ULEA UR4, UR4, UR41, 0x3 ;  /* 0x0000002904047291 */ /* 0x000fe2000f8e18ff */
[----:B------:R-:W-:-:S04]  /*41c0*/  LOP3.LUT R2, R2, UR5, RZ, 0x3c, !PT ;  /* 0x0000000502027c12 */ /* 0x000fc8000f8e3cff */
[----:B------:R-:W-:-:S04]  /*41d0*/  SHF.L.U32 R2, R2, 0x1f, RZ ;  /* 0x0000001f02027819 */ /* 0x000fc800000006ff */
[----:B------:R-:W2:Y:S02]  /*41e0*/  SYNCS.PHASECHK.TRANS64.TRYWAIT P0, [UR4], R2 ;  /* 0x00000002ff0075a7 */ /* 0x000ea40008001104 */
[----:B--2---:R-:W-:Y:S05]  /*41f0*/  @!P0 BRA `(.L_x_75) ;  /* 0x0000003c00f08947 */ /* 0x004fea0003800000 */
.L_x_155:
[----:B------:R-:W-:Y:S01]  /*4200*/  NOP ;  /* 0x0000000000007918 */ /* 0x000fe20000000000 */
[----:B-1----:R-:W1:Y:S01]  /*4210*/  LDS R0, [UR8+0x14] ;  /* 0x00001408ff007984 */ /* 0x002e620008000800 */
[----:B------:R-:W-:Y:S01]  /*4220*/  ULOP3.LUT UR4, UR65, 0xffff, URZ, 0xc0, !UPT ;  /* 0x0000ffff41047892 */ /* 0x000fe2000f8ec0ff */
[----:B------:R-:W-:Y:S01]  /*4230*/  UMOV UR5, 0xffff ;  /* 0x0000ffff00057882 */ /* 0x000fe20000000000 */
[----:B------:R-:W-:Y:S02]  /*4240*/  UMOV UR6, 0x1 ;  /* 0x0000000100067882 */ /* 0x000fe40000000000 */
[----:B------:R-:W-:-:S04]  /*4250*/  USHF.R.U32.HI UR4, URZ, 0x5, UR4 ;  /* 0x00000005ff047899 */ /* 0x000fc80008011604 */
[----:B------:R-:W-:Y:S02]  /*4260*/  USHF.L.U32 UR5, UR5, UR4, URZ ;  /* 0x0000000405057299 */ /* 0x000fe400080006ff */
[----:B------:R-:W-:-:S04]  /*4270*/  USHF.L.U32 UR4, UR6, UR4, URZ ;  /* 0x0000000406047299 */ /* 0x000fc800080006ff */
[----:B-1----:R-:W-:-:S04]  /*4280*/  LOP3.LUT R0, R0, UR5, RZ, 0xc0, !PT ;  /* 0x0000000500007c12 */ /* 0x002fc8000f8ec0ff */
[----:B------:R-:W-:-:S13]  /*4290*/  ISETP.NE.AND P0, PT, R0, UR5, PT ;  /* 0x0000000500007c0c */ /* 0x000fda000bf05270 */
[----:B------:R-:W-:Y:S05]  /*42a0*/  @P0 BRA `(.L_x_76) ;  /* 0x0000000000580947 */ /* 0x000fea0003800000 */
[----:B------:R-:W1:Y:S02]  /*42b0*/  LDS R0, [UR8+0x18] ;  /* 0x00001808ff007984 */ /* 0x000e640008000800 */
[----:B-1----:R-:W-:-:S04]  /*42c0*/  LOP3.LUT R0, R0, UR4, RZ, 0xc0, !PT ;  /* 0x0000000400007c12 */ /* 0x002fc8000f8ec0ff */
[----:B------:R-:W-:-:S13]  /*42d0*/  ISETP.NE.AND P0, PT, R0, UR4, PT ;  /* 0x0000000400007c0c */ /* 0x000fda000bf05270 */
[----:B------:R-:W-:Y:S05]  /*42e0*/  @P0 BRA `(.L_x_77) ;  /* 0x00000000003c0947 */ /* 0x000fea0003800000 */
[----:B------:R-:W1:Y:S01]  /*42f0*/  S2R R2, SR_LANEID ;  /* 0x0000000000027919 */ /* 0x000e620000000000 */
[----:B------:R-:W-:-:S06]  /*4300*/  ULOP3.LUT UR5, URZ, UR5, URZ, 0x33, !UPT ;  /* 0x00000005ff057292 */ /* 0x000fcc000f8e33ff */
[----:B------:R-:W-:-:S04]  /*4310*/  IMAD.U32 R0, RZ, RZ, UR5 ;  /* 0x00000005ff007e24 */ /* 0x000fc8000f8e00ff */
[----:B------:R2:W4:Y:S02]  /*4320*/  REDUX UR7, R0 ;  /* 0x00000000000773c4 */ /* 0x0005240000000000 */
[----:B------:R1:W-:Y:S01]  /*4330*/  UTCATOMSWS.AND URZ, UR5 ;  /* 0x0000000500ff79e3 */ /* 0x0003e20008000000 */
[----:B--2---:R-:W-:Y:S01]  /*4340*/  LOP3.LUT R0, RZ, UR4, RZ, 0x33, !PT ;  /* 0x00000004ff007c12 */ /* 0x004fe2000f8e33ff */
[----:B------:R-:W-:Y:S02]  /*4350*/  VOTEU.ANY UR4, UPT, PT ;  /* 0x0000000000047886 */ /* 0x000fe400038e0100 */
[----:B------:R-:W-:Y:S02]  /*4360*/  UFLO.U32 UR4, UR4 ;  /* 0x00000004000472bd */ /* 0x000fe400080e0000 */
[----:B------:R-:W2:Y:S04]  /*4370*/  REDUX UR6, R0 ;  /* 0x00000000000673c4 */ /* 0x000ea80000000000 */
[----:B-1----:R-:W-:-:S02]  /*4380*/  ISETP.EQ.U32.AND P0, PT, R2, UR4, PT ;  /* 0x0000000402007c0c */ /* 0x002fc4000bf02070 */
[----:B----4-:R-:W-:-:S11]  /*4390*/  MOV R2, UR7 ;  /* 0x0000000700027c02 */ /* 0x010fd60008000f00 */
[----:B------:R1:W-:Y:S01]  /*43a0*/  @P0 ATOMS.AND RZ, [UR8+0x14], R2 ;  /* 0x00001402ffff098c */ /* 0x0003e2000a800008 */
[----:B--2---:R-:W-:-:S05]  /*43b0*/  IMAD.U32 R0, RZ, RZ, UR6 ;  /* 0x00000006ff007e24 */ /* 0x004fca000f8e00ff */
[----:B------:R1:W-:Y:S01]  /*43c0*/  @P0 ATOMS.AND RZ, [UR8+0x18], R0 ;  /* 0x00001800ffff098c */ /* 0x0003e2000a800008 */
[----:B------:R-:W-:Y:S05]  /*43d0*/  BRA `(.L_x_78) ;  /* 0x0000000000147947 */ /* 0x000fea0003800000 */
.L_x_77:
[----:B------:R-:W-:Y:S02]  /*43e0*/  MOV R2, 0x4400 ;  /* 0x0000440000027802 */ /* 0x000fe40000000f00 */
[----:B---3-5:R-:W-:Y:S05]  /*43f0*/  CALL.REL.NOINC `($__internal_0_$__cuda_sm10x_tcgen05_guardrail_trap_col_being_dealloced_not_returned_by_alloc) ;  /* 0x0000004000647944 */ /* 0x028fea0003c00000 */
[----:B------:R-:W-:Y:S05]  /*4400*/  BRA `(.L_x_78) ;  /* 0x0000000000087947 */ /* 0x000fea0003800000 */
.L_x_76:
[----:B------:R-:W-:Y:S02]  /*4410*/  MOV R2, 0x4430 ;  /* 0x0000443000027802 */ /* 0x000fe40000000f00 */
[----:B---3-5:R-:W-:Y:S05]  /*4420*/  CALL.REL.NOINC `($__internal_2_$__cuda_sm10x_tcgen05_guardrail_trap_unallocated_columns_being_dealloced) ;  /* 0x0000004000707944 */ /* 0x028fea0003c00000 */
.L_x_78:
[----:B------:R-:W-:Y:S01]  /*4430*/  NOP ;  /* 0x0000000000007918 */ /* 0x000fe20000000000 */
[----:B------:R-:W-:Y:S05]  /*4440*/  EXIT ;  /* 0x000000000000794d */ /* 0x000fea0003800000 */
.L_x_60:
[----:B------:R-:W-:-:S09]  /*4450*/  UISETP.NE.OR UP0, UPT, UR22, 0x3, !UP3 ;  /* 0x000000031600788c */ /* 0x000fd2000df05670 */
[----:B------:R-:W-:Y:S05]  /*4460*/  BRA.U UP0, `(.L_x_79) ;  /* 0x0000000d00f07547 */ /* 0x000fea000b800000 */
[----:B------:R-:W2:Y:S01]  /*4470*/  LDCU UR33, c[0x0][0x370] ;  /* 0x00006e00ff2177ac */ /* 0x000ea20008000800 */
[----:B------:R-:W3:Y:S01]  /*4480*/  LDC.64 R16, c[0x0][0x348] ;  /* 0x0000d200ff107b82 */ /* 0x000ee20000000a00 */
[----:B------:R-:W-:Y:S02]  /*4490*/  HFMA2 R13, -RZ, RZ, 0, 0 ;  /* 0x00000000ff0d7431 */ /* 0x000fe400000001ff */
[----:B------:R-:W-:Y:S01]  /*44a0*/  IMAD.MOV.U32 R15, RZ, RZ, 0x1 ;  /* 0x00000001ff0f7424 */ /* 0x000fe200078e00ff */
[----:B------:R-:W2:Y:S01]  /*44b0*/  LDCU.128 UR28, c[0x0][0xb10] ;  /* 0x00016200ff1c77ac */ /* 0x000ea20008000c00 */
[----:B------:R-:W-:Y:S01]  /*44c0*/  IMAD.MOV.U32 R14, RZ, RZ, RZ ;  /* 0x000000ffff0e7224 */ /* 0x000fe200078e00ff */
[----:B------:R-:W-:Y:S01]  /*44d0*/  MOV R7, 0x1000 ;  /* 0x0000100000077802 */ /* 0x000fe20000000f00 */
[----:B------:R-:W4:Y:S01]  /*44e0*/  LDCU UR32, c[0x0][0x374] ;  /* 0x00006e80ff2077ac */ /* 0x000f220008000800 */
[----:B------:R-:W1:Y:S01]  /*44f0*/  LDC.64 R2, c[0x0][0x888] ;  /* 0x00022200ff027b82 */ /* 0x000e620000000a00 */
[----:B------:R-:W4:Y:S01]  /*4500*/  LDCU UR15, c[0x0][0xb0c] ;  /* 0x00016180ff0f77ac */ /* 0x000f220008000800 */
[----:B------:R-:W4:Y:S06]  /*4510*/  LDCU UR38, c[0x0][0xb20] ;  /* 0x00016400ff2677ac */ /* 0x000f2c0008000800 */
[----:B------:R-:W1:Y:S01]  /*4520*/  LDC.64 R4, c[0x0][0x890] ;  /* 0x00022400ff047b82 */ /* 0x000e620000000a00 */
[----:B------:R-:W3:Y:S01]  /*4530*/  LDCU UR4, c[0x0][0xb30] ;  /* 0x00016600ff0477ac */ /* 0x000ee20008000800 */
[----:B--2---:R-:W-:-:S02]  /*4540*/  UIMAD.WIDE.U32 UR6, UR33, UR28, URZ ;  /* 0x0000001c210672a5 */ /* 0x004fc4000f8e00ff */
[----:B----4-:R-:W-:Y:S01]  /*4550*/  UIMAD.WIDE.U32 UR8, UR32, UR31, URZ ;  /* 0x0000001f200872a5 */ /* 0x010fe2000f8e00ff */
[----:B------:R-:W-:Y:S01]  /*4560*/  UMOV UR24, 0x400 ;  /* 0x0000040000187882 */ /* 0x000fe20000000000 */
[----:B------:R-:W-:-:S03]  /*4570*/  UPLOP3.LUT UP3, UPT, UPT, UPT, UPT, 0x40, 0x4 ;  /* 0x000000000004789c */ /* 0x000fc60003f6e870 */
[----:B------:R-:W-:Y:S01]  /*4580*/  UMOV UR6, UR7 ;  /* 0x0000000700067c82 */ /* 0x000fe20008000000 */
[----:B------:R-:W-:Y:S01]  /*4590*/  UISETP.GE.AND UP0, UPT, UR42, 0x1, UPT ;  /* 0x000000012a00788c */ /* 0x000fe2000bf06270 */
[----:B------:R-:W-:Y:S01]  /*45a0*/  UMOV UR34, UR9 ;  /* 0x0000000900227c82 */ /* 0x000fe20008000000 */
[----:B------:R-:W-:Y:S01]  /*45b0*/  UISETP.NE.AND UP4, UPT, UR42, 0x1, UPT ;  /* 0x000000012a00788c */ /* 0x000fe2000bf85270 */
[----:B------:R-:W2:Y:S01]  /*45c0*/  LDCU.64 UR16, c[0x0][0xb28] ;  /* 0x00016500ff1077ac */ /* 0x000ea20008000a00 */
[----:B------:R-:W-:Y:S02]  /*45d0*/  ULEA UR24, UR54, UR24, 0x18 ;  /* 0x0000001836187291 */ /* 0x000fe4000f8ec0ff */
[----:B------:R-:W-:Y:S02]  /*45e0*/  UISETP.NE.AND UP6, UPT, UR15, 0x1, UPT ;  /* 0x000000010f00788c */ /* 0x000fe4000bfc5270 */
[----:B------:R-:W-:Y:S02]  /*45f0*/  UISETP.NE.AND UP5, UPT, UR30, 0x1, UPT ;  /* 0x000000011e00788c */ /* 0x000fe4000bfa5270 */
[----:B------:R-:W-:-:S02]  /*4600*/  USHF.R.U32.HI UR35, URZ, UR29, UR6 ;  /* 0x0000001dff237299 */ /* 0x000fc40008011606 */
[----:B------:R-:W-:Y:S02]  /*4610*/  USHF.R.U32.HI UR34, URZ, UR38, UR34 ;  /* 0x00000026ff227299 */ /* 0x000fe40008011622 */
[----:B---3--:R-:W-:Y:S01]  /*4620*/  UISETP.NE.AND UP2, UPT, UR4, 0x1, UPT ;  /* 0x000000010400788c */ /* 0x008fe2000bf45270 */
[----:B------:R-:W-:-:S10]  /*4630*/  UMOV UR12, URZ ;  /* 0x000000ff000c7c82 */ /* 0x000fd40008000000 */
.L_x_88:
[C---:B------:R-:W-:Y:S02]  /*4640*/  LEA R12, R14.reuse, UR24, 0x3 ;  /* 0x000000180e0c7c11 */ /* 0x040fe4000f8e18ff */
[----:B------:R-:W-:Y:S02]  /*4650*/  SHF.L.U32 R0, R13, 0x1f, RZ ;  /* 0x0000001f0d007819 */ /* 0x000fe400000006ff */
[----:B------:R-:W-:Y:S02]  /*4660*/  LEA R8, R14, UR24, 0x4 ;  /* 0x000000180e087c11 */ /* 0x000fe4000f8e20ff */
[----:B---3--:R-:W3:Y:S02]  /*4670*/  SYNCS.PHASECHK.TRANS64.TRYWAIT P0, [R12+URZ+0x90], R0 ;  /* 0x000090000c0075a7 */ /* 0x008ee400080011ff */
[----:B---3--:R-:W-:Y:S05]  /*4680*/  @!P0 BRA `(.L_x_80) ;  /* 0x0000003800e48947 */ /* 0x008fea0003800000 */
.L_x_156:
        /* <DEDUP_REMOVED lines=8> */
[----:B----4-:R-:W-:Y:S11]  /*4710*/  LOP3.LUT P0, RZ, R10, 0x1, RZ, 0xc0, !PT ;  /* 0x000000010aff7812 */ /* 0x010ff6000780c0ff */
[----:B------:R-:W-:Y:S02]  /*4720*/  @!UPT UIADD3 URZ, UPT, UPT, URZ, URZ, URZ ;  /* 0x000000fffffff290 */ /* 0x000fe4000fffe0ff */
[----:B-1----:R-:W-:Y:S01]  /*4730*/  VOTEU.ANY UP1, P0 ;  /* 0x0000000000ff7886 */ /* 0x002fe20000020100 */
[----:B------:R-:W-:Y:S11]  /*4740*/  PLOP3.LUT P0, PT, PT, PT, UP1, 0x80, 0x8 ;  /* 0x000000000008781c */ /* 0x000ff60003f0f018 */
[----:B------:R-:W-:Y:S02]  /*4750*/  @!UPT UIADD3 URZ, UPT, UPT, URZ, URZ, URZ ;  /* 0x000000fffffff290 */ /* 0x000fe4000fffe0ff */
[----:B---3--:R-:W-:Y:S02]  /*4760*/  @P0 SHF.R.U32.HI R0, RZ, 0x10, R9 ;  /* 0x00000010ff000819 */ /* 0x008fe40000011609 */
[----:B------:R-:W-:Y:S02]  /*4770*/  @P0 MOV R6, R8 ;  /* 0x0000000800060202 */ /* 0x000fe40000000f00 */
[----:B------:R-:W-:Y:S01]  /*4780*/  @P0 R2UR UR4, R0 ;  /* 0x00000000000402ca */ /* 0x000fe200000e0000 */
[----:B------:R-:W-:Y:S01]  /*4790*/  VIADD R0, R12, 0xa0 ;  /* 0x000000a00c007836 */ /* 0x000fe20000000000 */
[----:B------:R-:W-:Y:S02]  /*47a0*/  @P0 LOP3.LUT R8, R9, 0xffff, RZ, 0xc0, !PT ;  /* 0x0000ffff09080812 */ /* 0x000fe400078ec0ff */
[----:B------:R-:W-:Y:S02]  /*47b0*/  @P0 R2UR UR6, R6 ;  /* 0x00000000060602ca */ /* 0x000fe400000e0000 */
[----:B------:R-:W-:Y:S02]  /*47c0*/  PRMT R0, RZ, 0x654, R0 ;  /* 0x00000654ff007816 */ /* 0x000fe40000000000 */
[----:B------:R-:W-:Y:S02]  /*47d0*/  @P0 R2UR UR5, R8 ;  /* 0x00000000080502ca */ /* 0x000fe400000e0000 */
[----:B------:R1:W-:Y:S03]  /*47e0*/  SYNCS.ARRIVE.TRANS64.RED.A1T0 RZ, [R0+URZ], RZ ;  /* 0x000000ff00ff79a7 */ /* 0x0003e600081004ff */
[----:B------:R-:W-:Y:S04]  /*47f0*/  @UP1 UMOV UR27, UR4 ;  /* 0x00000004001b1c82 */ /* 0x000fe80008000000 */
[----:B------:R-:W-:Y:S04]  /*4800*/  @UP1 UMOV UR14, UR6 ;  /* 0x00000006000e1c82 */ /* 0x000fe80008000000 */
[----:B------:R-:W-:Y:S01]  /*4810*/  @UP1 UMOV UR13, UR5 ;  /* 0x00000005000d1c82 */ /* 0x000fe20008000000 */
[----:B------:R-:W-:Y:S05]  /*4820*/  BRA.U !UP0, `(.L_x_81) ;  /* 0x0000000108a47547 */ /* 0x000fea000b800000 */
[----:B------:R-:W-:Y:S02]  /*4830*/  UIMAD.WIDE.U32 UR8, UR13, UR31, URZ ;  /* 0x0000001f0d0872a5 */ /* 0x000fe4000f8e00ff */
[----:B------:R-:W-:Y:S02]  /*4840*/  UIMAD.WIDE.U32 UR10, UR14, UR28, URZ ;  /* 0x0000001c0e0a72a5 */ /* 0x000fe4000f8e00ff */
[----:B------:R-:W-:Y:S02]  /*4850*/  USEL UR4, UR32, UR34, !UP5 ;  /* 0x0000002220047287 */ /* 0x000fe4000e800000 */
[----:B------:R-:W-:Y:S02]  /*4860*/  USEL UR7, UR33, UR35, !UP6 ;  /* 0x0000002321077287 */ /* 0x000fe4000f000000 */
[----:B--2---:R-:W-:Y:S02]  /*4870*/  UIMAD.WIDE.U32 UR18, UR4, UR16, URZ ;  /* 0x00000010041272a5 */ /* 0x004fe4000f8e00ff */
[----:B------:R-:W-:Y:S01]  /*4880*/  UIMAD.WIDE.U32 UR20, UR7, UR16, URZ ;  /* 0x00000010071472a5 */ /* 0x000fe2000f8e00ff */
[----:B------:R-:W-:Y:S02]  /*4890*/  UMOV UR5, UR9 ;  /* 0x0000000900057c82 */ /* 0x000fe40008000000 */
[----:B------:R-:W-:Y:S03]  /*48a0*/  USHF.R.U32.HI UR6, URZ, UR38, UR5 ;  /* 0x00000026ff067299 */ /* 0x000fe60008011605 */
[----:B------:R-:W-:Y:S01]  /*48b0*/  UMOV UR5, UR11 ;  /* 0x0000000b00057c82 */ /* 0x000fe20008000000 */
[----:B------:R-:W-:Y:S02]  /*48c0*/  USEL UR6, UR13, UR6, !UP5 ;  /* 0x000000060d067287 */ /* 0x000fe4000e800000 */
[----:B------:R-:W-:Y:S02]  /*48d0*/  USHF.R.U32.HI UR8, URZ, UR29, UR5 ;  /* 0x0000001dff087299 */ /* 0x000fe40008011605 */
[----:B------:R-:W-:Y:S01]  /*48e0*/  UIMAD.WIDE.U32 UR10, UR6, UR16, URZ ;  /* 0x00000010060a72a5 */ /* 0x000fe2000f8e00ff */
[----:B------:R-:W-:Y:S02]  /*48f0*/  UMOV UR5, UR19 ;  /* 0x0000001300057c82 */ /* 0x000fe40008000000 */
[----:B------:R-:W-:Y:S03]  /*4900*/  @UP4 USHF.R.U32.HI UR4, URZ, UR17, UR5 ;  /* 0x00000011ff044299 */ /* 0x000fe60008011605 */
[----:B------:R-:W-:Y:S01]  /*4910*/  UMOV UR5, UR21 ;  /* 0x0000001500057c82 */ /* 0x000fe20008000000 */
[----:B------:R-:W-:Y:S02]  /*4920*/  UIMAD UR4, UR42, UR4, URZ ;  /* 0x000000042a0472a4 */ /* 0x000fe4000f8e02ff */
[----:B------:R-:W-:Y:S02]  /*4930*/  @UP4 USHF.R.U32.HI UR7, URZ, UR17, UR5 ;  /* 0x00000011ff074299 */ /* 0x000fe40008011605 */
[----:B------:R-:W-:Y:S02]  /*4940*/  USEL UR5, UR14, UR8, !UP6 ;  /* 0x000000080e057287 */ /* 0x000fe4000f000000 */
[----:B------:R-:W-:Y:S02]  /*4950*/  UIMAD UR8, UR42, UR7, URZ ;  /* 0x000000072a0872a4 */ /* 0x000fe4000f8e02ff */
[----:B------:R-:W-:Y:S03]  /*4960*/  UISETP.GE.AND UP0, UPT, UR6, UR4, UPT ;  /* 0x000000040600728c */ /* 0x000fe6000bf06270 */
[----:B------:R-:W-:Y:S01]  /*4970*/  UMOV UR4, UR11 ;  /* 0x0000000b00047c82 */ /* 0x000fe20008000000 */
[----:B------:R-:W-:Y:S02]  /*4980*/  UISETP.GE.OR UP0, UPT, UR5, UR8, UP0 ;  /* 0x000000080500728c */ /* 0x000fe40008706670 */
[----:B------:R-:W-:Y:S02]  /*4990*/  USHF.R.U32.HI UR4, URZ, UR17, UR4 ;  /* 0x00000011ff047299 */ /* 0x000fe40008011604 */
[----:B------:R-:W-:Y:S02]  /*49a0*/  UIMAD.WIDE.U32 UR8, UR5, UR16, URZ ;  /* 0x00000010050872a5 */ /* 0x000fe4000f8e00ff */
[----:B------:R-:W-:Y:S04]  /*49b0*/  USEL UR10, UR6, UR4, !UP4 ;  /* 0x00000004060a7287 */ /* 0x000fe8000e000000 */
[----:B------:R-:W-:Y:S01]  /*49c0*/  UIADD3 UR11, UPT, UPT, -UR10, URZ, URZ ;  /* 0x000000ff0a0b7290 */ /* 0x000fe2000fffe1ff */
[----:B------:R-:W-:Y:S02]  /*49d0*/  @!UP0 UMOV UR4, UR9 ;  /* 0x0000000900048c82 */ /* 0x000fe40008000000 */
[----:B------:R-:W-:Y:S02]  /*49e0*/  @!UP0 USHF.R.U32.HI UR4, URZ, UR17, UR4 ;  /* 0x00000011ff048299 */ /* 0x000fe40008011604 */
[----:B------:R-:W-:Y:S02]  /*49f0*/  UIMAD UR8, UR42, UR11, UR6 ;  /* 0x0000000b2a0872a4 */ /* 0x000fe4000f8e0206 */
[----:B------:R-:W-:Y:S04]  /*4a00*/  @!UP0 USEL UR4, UR5, UR4, !UP4 ;  /* 0x0000000405048287 */ /* 0x000fe8000e000000 */
[----:B------:R-:W-:Y:S02]  /*4a10*/  @!UP0 UIMAD UR8, UR7, UR8, UR4 ;  /* 0x00000008070882a4 */ /* 0x000fe4000f8e0204 */
[----:B------:R-:W-:Y:S02]  /*4a20*/  @!UP0 UIADD3 UR9, UPT, UPT, UR10, -UR4, URZ ;  /* 0x800000040a098290 */ /* 0x000fe4000fffe0ff */
[----:B------:R-:W-:Y:S02]  /*4a30*/  UIADD3 UR4, UPT, UPT, -UR5, URZ, URZ ;  /* 0x000000ff05047290 */ /* 0x000fe4000fffe1ff */
[----:B------:R-:W-:Y:S02]  /*4a40*/  UIADD3 UR7, UPT, UPT, -UR6, URZ, URZ ;  /* 0x000000ff06077290 */ /* 0x000fe4000fffe1ff */
[----:B------:R-:W-:Y:S02]  /*4a50*/  @!UP0 UIMAD UR6, UR9, UR42, UR5 ;  /* 0x0000002a090682a4 */ /* 0x000fe4000f8e0205 */
[----:B------:R-:W-:Y:S02]  /*4a60*/  UIMAD UR14, UR15, UR4, UR14 ;  /* 0x000000040f0e72a4 */ /* 0x000fe4000f8e020e */
[----:B------:R-:W-:Y:S01]  /*4a70*/  UIMAD UR13, UR30, UR7, UR13 ;  /* 0x000000071e0d72a4 */ /* 0x000fe2000f8e020d */
[----:B------:R-:W-:Y:S02]  /*4a80*/  @!UP0 UMOV UR5, UR8 ;  /* 0x0000000800058c82 */ /* 0x000fe40008000000 */
[----:B------:R-:W-:Y:S02]  /*4a90*/  UIMAD UR14, UR5, UR15, UR14 ;  /* 0x0000000f050e72a4 */ /* 0x000fe4000f8e020e */
[----:B------:R-:W-:Y:S11]  /*4aa0*/  UIMAD UR13, UR6, UR30, UR13 ;  /* 0x0000001e060d72a4 */ /* 0x000ff6000f8e020d */
[----:B------:R-:W-:Y:S01]  /*4ab0*/  @!UPT UIADD3 URZ, UPT, UPT, URZ, URZ, URZ ;  /* 0x000000fffffff290 */ /* 0x000fe2000fffe0ff */
.L_x_81:
[----:B------:R-:W3:Y:S01]  /*4ac0*/  @!UP2 LDCU.128 UR20, c[0x0][0xb10] ;  /* 0x00016200ff14a7ac */ /* 0x000ee20008000c00 */
[C---:B------:R-:W-:Y:S02]  /*4ad0*/  ISETP.NE.U32.AND P1, PT, R4.reuse, RZ, PT ;  /* 0x000000ff0400720c */ /* 0x040fe40003f25070 */
[----:B------:R-:W-:Y:S02]  /*4ae0*/  ISETP.NE.U32.AND P0, PT, R4, RZ, PT ;  /* 0x000000ff0400720c */ /* 0x000fe40003f05070 */
[C---:B------:R-:W-:Y:S02]  /*4af0*/  ISETP.NE.AND.EX P1, PT, R5.reuse, RZ, PT, P1 ;  /* 0x000000ff0500720c */ /* 0x040fe40003f25310 */
[----:B------:R-:W-:Y:S01]  /*4b00*/  ISETP.NE.AND.EX P0, PT, R5, RZ, PT, P0 ;  /* 0x000000ff0500720c */ /* 0x000fe20003f05300 */
[----:B------:R-:W4:Y:S01]  /*4b10*/  @!UP2 LDCU UR5, c[0x0][0xb0c] ;  /* 0x00016180ff05a7ac */ /* 0x000f220008000800 */
[----:B------:R-:W-:Y:S02]  /*4b20*/  USHF.L.U32 UR11, UR25, 0x6, URZ ;  /* 0x00000006190b7899 */ /* 0x000fe400080006ff */
[----:B------:R-:W-:Y:S02]  /*4b30*/  USHF.L.U32 UR10, UR26, 0x6, URZ ;  /* 0x000000061a0a7899 */ /* 0x000fe400080006ff */
[----:B---3--:R-:W-:Y:S07]  /*4b40*/  UIMAD.WIDE.U32 UR6, UR14, UR20, URZ ;  /* 0x000000140e0672a5 */ /* 0x008fee000f8e00ff */
[----:B------:R-:W-:Y:S01]  /*4b50*/  @!UP2 UMOV UR4, UR7 ;  /* 0x000000070004ac82 */ /* 0x000fe20008000000 */
[----:B----4-:R-:W-:Y:S02]  /*4b60*/  @!UP2 UISETP.NE.AND UP0, UPT, UR5, 0x1, UPT ;  /* 0x000000010500a88c */ /* 0x010fe4000bf05270 */
[----:B------:R-:W-:Y:S02]  /*4b70*/  @!UP2 USHF.R.U32.HI UR4, URZ, UR21, UR4 ;  /* 0x00000015ff04a299 */ /* 0x000fe40008011604 */
[----:B------:R-:W-:Y:S02]  /*4b80*/  UIMAD.WIDE.U32 UR6, UR13, UR23, URZ ;  /* 0x000000170d0672a5 */ /* 0x000fe4000f8e00ff */
[----:B------:R-:W-:Y:S02]  /*4b90*/  @!UP2 USEL UR8, UR14, UR4, !UP0 ;  /* 0x000000040e08a287 */ /* 0x000fe4000c000000 */
[----:B------:R-:W-:Y:S03]  /*4ba0*/  @!UP2 UISETP.NE.AND UP0, UPT, UR22, 0x1, UPT ;  /* 0x000000011600a88c */ /* 0x000fe6000bf05270 */
[----:B------:R-:W-:Y:S02]  /*4bb0*/  @!UP2 UMOV UR6, UR7 ;  /* 0x000000070006ac82 */ /* 0x000fe40008000000 */
[----:B------:R-:W3:Y:S02]  /*4bc0*/  @!UP2 LDCU UR4, c[0x0][0xb20] ;  /* 0x00016400ff04a7ac */ /* 0x000ee40008000800 */
[----:B---3--:R-:W-:Y:S04]  /*4bd0*/  @!UP2 USHF.R.U32.HI UR6, URZ, UR4, UR6 ;  /* 0x00000004ff06a299 */ /* 0x008fe80008011606 */
[----:B------:R-:W-:Y:S04]  /*4be0*/  @!UP2 USEL UR6, UR13, UR6, !UP0 ;  /* 0x000000060d06a287 */ /* 0x000fe8000c000000 */
[----:B------:R-:W-:Y:S02]  /*4bf0*/  @!UP2 UIADD3 UR4, UPT, UPT, -UR8, UR6, URZ ;  /* 0x000000060804a290 */ /* 0x000fe4000fffe1ff */
[----:B------:R-:W-:Y:S02]  /*4c00*/  @!UP2 UIADD3 UR6, UPT, UPT, UR8, -UR6, URZ ;  /* 0x800000060806a290 */ /* 0x000fe4000fffe0ff */
[----:B------:R-:W-:Y:S02]  /*4c10*/  @!UP2 UIMAD UR14, UR4, UR5, UR14 ;  /* 0x00000005040ea2a4 */ /* 0x000fe4000f8e020e */
[----:B------:R-:W-:Y:S01]  /*4c20*/  @!UP2 UIMAD UR13, UR6, UR22, UR13 ;  /* 0x00000016060da2a4 */ /* 0x000fe2000f8e020d */
[----:B------:R-:W-:Y:S11]  /*4c30*/  BRA.U UP3, `(.L_x_82) ;  /* 0x0000000103107547 */ /* 0x000ff6000b800000 */
[----:B------:R-:W-:Y:S04]  /*4c40*/  MOV R6, UR37 ;  /* 0x0000002500067c02 */ /* 0x000fe80008000f00 */
[----:B------:R-:W-:Y:S04]  /*4c50*/  SHF.L.U32 R6, R6, 0x1f, RZ ;  /* 0x0000001f06067819 */ /* 0x000fe800000006ff */
[----:B------:R-:W3:Y:S02]  /*4c60*/  SYNCS.PHASECHK.TRANS64.TRYWAIT P2, [UR24+0x88], R6 ;  /* 0x00008806ff0075a7 */ /* 0x000ee40008041118 */
[----:B---3--:R-:W-:Y:S05]  /*4c70*/  @!P2 BRA `(.L_x_83) ;  /* 0x00000034007ca947 */ /* 0x008fea0003800000 */
.L_x_82:
[----:B------:R-:W-:Y:S05]  /*4c80*/  @!P1 BRA `(.L_x_84) ;  /* 0x0000000000309947 */ /* 0x000fea0003800000 */
[----:B------:R-:W-:Y:S01]  /*4c90*/  ISETP.NE.U32.AND P1, PT, R2, RZ, PT ;  /* 0x000000ff0200720c */ /* 0x000fe20003f25070 */
[----:B------:R-:W3:Y:S01]  /*4ca0*/  LDCU.64 UR4, c[0x0][0x358] ;  /* 0x00006b00ff0477ac */ /* 0x000ee20008000a00 */
[----:B------:R-:W-:Y:S02]  /*4cb0*/  IMAD.MOV.U32 R45, RZ, RZ, 0x1 ;  /* 0x00000001ff2d7424 */ /* 0x000fe400078e00ff */
[----:B------:R-:W-:Y:S11]  /*4cc0*/  ISETP.NE.AND.EX P1, PT, R3, RZ, PT, P1 ;  /* 0x000000ff0300720c */ /* 0x000ff60003f25310 */
[----:B------:R-:W-:Y:S02]  /*4cd0*/  @!UPT UIADD3 URZ, UPT, UPT, URZ, URZ, URZ ;  /* 0x000000fffffff290 */ /* 0x000fe4000fffe0ff */
[----:B------:R-:W4:Y:S01]  /*4ce0*/  @P1 LDC.64 R8, c[0x0][0x888] ;  /* 0x00022200ff081b82 */ /* 0x000f220000000a00 */
[----:B-1----:R-:W-:Y:S04]  /*4cf0*/  @P1 IMAD R0, R4, UR36, RZ ;  /* 0x0000002404001c24 */ /* 0x002fe8000f8e02ff */
[----:B----4-:R-:W-:Y:S04]  /*4d00*/  @P1 IMAD.WIDE R8, R0, 0x4, R8 ;  /* 0x0000000400081825 */ /* 0x010fe800078e0208 */
[----:B------:R-:W-:Y:S01]  /*4d10*/  HFMA2 R0, -RZ, RZ, 0, 5.9604644775390625e-08 ;  /* 0x00000001ff007431 */ /* 0x000fe200000001ff */
[----:B---3-5:R3:W5:Y:S04]  /*4d20*/  @P1 LDG.E R26, desc[UR4][R8.64] ;  /* 0x00000004081a1981 */ /* 0x028768000c1e1900 */
[----:B------:R-:W-:Y:S01]  /*4d30*/  @!P1 PRMT R45, R0, 0x7610, R45 ;  /* 0x00007610002d9816 */ /* 0x000fe2000000002d */
[----:B---3--:R-:W4:Y:S06]  /*4d40*/  @!P1 LDC R26, c[0x0][0x880] ;  /* 0x00022000ff1a9b82 */ /* 0x008f2c0000000800 */
.L_x_84:
[----:B----45:R-:W-:Y:S01]  /*4d50*/  @!P0 FSETP.EQ.AND P1, PT, R26, RZ, PT ;  /* 0x000000ff1a00820b */ /* 0x030fe20003f22000 */
[----:B------:R-:W-:Y:S01]  /*4d60*/  @!UPT UIADD3 URZ, UPT, UPT, URZ, URZ, URZ ;  /* 0x000000fffffff290 */ /* 0x000fe2000fffe0ff */
[----:B------:R-:W-:Y:S11]  /*4d70*/  @!P0 BRA `(.L_x_85) ;  /* 0x0000000000188947 */ /* 0x000ff60003800000 */
[----:B------:R-:W-:Y:S02]  /*4d80*/  LOP3.LUT P0, RZ, R45, 0xff, RZ, 0xc0, !PT ;  /* 0x000000ff2dff7812 */ /* 0x000fe4000780c0ff */
[----:B------:R-:W-:Y:S04]  /*4d90*/  ISETP.NE.U32.AND P1, PT, R2, RZ, PT ;  /* 0x000000ff0200720c */ /* 0x000fe80003f25070 */
[----:B------:R-:W-:Y:S04]  /*4da0*/  ISETP.NE.AND.EX P1, PT, R3, RZ, PT, P1 ;  /* 0x000000ff0300720c */ /* 0x000fe80003f25310 */
[----:B------:R-:W-:Y:S03]  /*4db0*/  PLOP3.LUT P1, PT, P1, PT, PT, 0x8, 0x80 ;  /* 0x000000000080781c */ /* 0x000fe60000f2e170 */
[----:B------:R-:W-:Y:S11]  /*4dc0*/  @P0 FSETP.EQ.AND P1, PT, R26, RZ, PT ;  /* 0x000000ff1a00020b */ /* 0x000ff60003f22000 */
[----:B------:R-:W-:Y:S02]  /*4dd0*/  @!UPT UIADD3 URZ, UPT, UPT, URZ, URZ, URZ ;  /* 0x000000fffffff290 */ /* 0x000fe4000fffe0ff */
.L_x_85:
[----:B------:R-:W-:Y:S01]  /*4de0*/  ULEA UR4, UR12, UR24, 0x3 ;  /* 0x000000180c047291 */ /* 0x000fe2000f8e18ff */
[----:B------:R-:W-:Y:S02]  /*4df0*/  SHF.L.U32 R9, R15, 0x1f, RZ ;  /* 0x0000001f0f097819 */ /* 0x000fe400000006ff */
[----:B------:R-:W-:Y:S04]  /*4e00*/  ELECT P0, URZ, PT ;  /* 0x0000000000ff782f */ /* 0x000fe80003800000 */
[----:B------:R-:W-:Y:S02]  /*4e10*/  PLOP3.LUT P1, PT, P1, P0, PT, 0xf2, 0x2f ;  /* 0x00000000002f781c */ /* 0x000fe40000f21e72 */
[----:B------:R-:W3:Y:S11]  /*4e20*/  SYNCS.PHASECHK.TRANS64.TRYWAIT P2, [UR4+0x68], R9 ;  /* 0x00006809ff0075a7 */ /* 0x000ef60008041104 */
[----:B------:R-:W-:Y:S05]  /*4e30*/  @!P1 IADD3 R8, P0, PT, R16, 0x580, RZ ;  /* 0x0000058010089810 */ /* 0x000fea0007f1e0ff */
[----:B-1----:R-:W-:Y:S01]  /*4e40*/  @!P1 IMAD.X R6, RZ, RZ, R17, P0 ;  /* 0x000000ffff069224 */ /* 0x002fe200000e0611 */
[----:B---3--:R-:W-:Y:S07]  /*4e50*/  @!P2 BRA `(.L_x_86) ;  /* 0x00000034001ca947 */ /* 0x008fee0003800000 */
.L_x_159:
[----:B------:R-:W-:Y:S01]  /*4e60*/  @!P1 R2UR UR7, R6 ;  /* 0x00000000060792ca */ /* 0x000fe200000e0000 */
[----:B------:R-:W-:Y:S01]  /*4e70*/  UIADD3 UR5, UPT, UPT, UR12, 0x1, URZ ;  /* 0x000000010c057890 */ /* 0x000fe2000fffe0ff */
[----:B------:R-:W-:Y:S01]  /*4e80*/  @!P1 R2UR UR6, R8 ;  /* 0x00000000080692ca */ /* 0x000fe200000e0000 */
[----:B------:R-:W-:Y:S01]  /*4e90*/  UIADD3 UR9, UPT, UPT, UR4, 0x50, URZ ;  /* 0x0000005004097890 */ /* 0x000fe2000fffe0ff */
[----:B------:R-:W-:Y:S01]  /*4ea0*/  @!P1 IMAD.MOV.U32 R6, RZ, RZ, 0x1000 ;  /* 0x00001000ff069424 */ /* 0x000fe200078e00ff */
[----:B------:R-:W-:Y:S01]  /*4eb0*/  UISETP.NE.AND UP0, UPT, UR5, 0x3, UPT ;  /* 0x000000030500788c */ /* 0x000fe2000bf05270 */
[----:B------:R-:W-:Y:S01]  /*4ec0*/  VIADD R14, R14, 0x1 ;  /* 0x000000010e0e7836 */ /* 0x000fe20000000000 */
[----:B------:R-:W-:Y:S01]  /*4ed0*/  UMOV UR22, 0x0 ;  /* 0x0000000000167882 */ /* 0x000fe20000000000 */
[----:B------:R-:W-:Y:S01]  /*4ee0*/  UMOV UR23, 0x10000000 ;  /* 0x1000000000177882 */ /* 0x000fe20000000000 */
[----:B------:R-:W-:Y:S04]  /*4ef0*/  UPRMT UR20, UR54, 0x654, UR9 ;  /* 0x0000065436147896 */ /* 0x000fe80008000009 */
[----:B-1----:R-:W-:Y:S01]  /*4f00*/  IMAD.U32 R9, RZ, RZ, UR7 ;  /* 0x00000007ff097e24 */ /* 0x002fe2000f8e00ff */
[----:B------:R-:W-:Y:S01]  /*4f10*/  USEL UR7, URZ, 0x1, UP0 ;  /* 0x00000001ff077887 */ /* 0x000fe20008000000 */
[----:B------:R-:W-:Y:S01]  /*4f20*/  IMAD.U32 R8, RZ, RZ, UR6 ;  /* 0x00000006ff087e24 */ /* 0x000fe2000f8e00ff */
[----:B------:R-:W-:Y:S02]  /*4f30*/  USEL UR6, UR5, URZ, UP0 ;  /* 0x000000ff05067287 */ /* 0x000fe40008000000 */
[----:B------:R-:W-:Y:S01]  /*4f40*/  VOTEU.ALL UP0, P1 ;  /* 0x0000000000ff7886 */ /* 0x000fe20000800000 */
[----:B------:R-:W-:Y:S02]  /*4f50*/  @!P1 R2UR UR19, R9 ;  /* 0x00000000091392ca */ /* 0x000fe400000e0000 */
[----:B------:R-:W-:Y:S02]  /*4f60*/  @!P1 R2UR UR18, R8 ;  /* 0x00000000081292ca */ /* 0x000fe400000e0000 */
[----:B------:R-:W-:Y:S01]  /*4f70*/  @!UP0 ULEA UR5, UR12, UR24, 0xc ;  /* 0x000000180c058291 */ /* 0x000fe2000f8e60ff */
[----:B------:R-:W-:Y:S02]  /*4f80*/  LOP3.LUT R15, R15, UR7, RZ, 0x3c, !PT ;  /* 0x000000070f0f7c12 */ /* 0x000fe4000f8e3cff */
[----:B------:R-:W-:Y:S01]  /*4f90*/  UMOV UR12, UR36 ;  /* 0x00000024000c7c82 */ /* 0x000fe20008000000 */
[----:B------:R-:W-:Y:S01]  /*4fa0*/  @!UP0 UIADD3 UR8, UPT, UPT, UR5, 0x200, URZ ;  /* 0x0000020005088890 */ /* 0x000fe2000fffe0ff */
[----:B------:R-:W-:Y:S01]  /*4fb0*/  SHF.L.U32 R0, R15, 0x1f, RZ ;  /* 0x0000001f0f007819 */ /* 0x000fe200000006ff */
[----:B------:R-:W-:Y:S01]  /*4fc0*/  VOTEU.ALL UP0, P1 ;  /* 0x0000000000ff7886 */ /* 0x000fe20000800000 */
[----:B------:R-:W-:Y:S06]  /*4fd0*/  ULEA UR5, UR6, UR24, 0x3 ;  /* 0x0000001806057291 */ /* 0x000fec000f8e18ff */
[----:B------:R1:W-:Y:S01]  /*4fe0*/  @!UP0 UTMALDG.3D [UR8], [UR18], desc[UR22] ;  /* 0x00001608120085b4 */ /* 0x0003e20008011000 */
[----:B------:R1:W-:Y:S01]  /*4ff0*/  @!P1 SYNCS.ARRIVE.TRANS64.RED.A0TR RZ, [UR4+0x50], R6 ;  /* 0x00005006ffff99a7 */ /* 0x0003e20008300404 */
[----:B------:R-:W-:Y:S01]  /*5000*/  SYNCS.ARRIVE.TRANS64.RED.A1T0 RZ, [UR20], RZ ;  /* 0x000000ffffff79a7 */ /* 0x000fe20008100414 */
[----:B------:R-:W3:Y:S02]  /*5010*/  SYNCS.PHASECHK.TRANS64.TRYWAIT P0, [UR5+0x68], R0 ;  /* 0x00006800ff0075a7 */ /* 0x000ee40008001105 */
[----:B-1-3--:R-:W-:Y:S05]  /*5020*/  @!P0 BRA `(.L_x_87) ;  /* 0x0000003000c08947 */ /* 0x00afea0003800000 */
.L_x_161:
[----:B------:R-:W-:Y:S01]  /*5030*/  UIADD3 UR9, UPT, UPT, UR5, 0x50, URZ ;  /* 0x0000005005097890 */ /* 0x000fe2000fffe0ff */
[----:B-1----:R-:W-:Y:S01]  /*5040*/  @!P1 IADD3 R6, P0, PT, R16, 0x580, RZ ;  /* 0x0000058010069810 */ /* 0x002fe20007f1e0ff */
[----:B------:R-:W-:Y:S01]  /*5050*/  UPLOP3.LUT UP3, UPT, UPT, UPT, UPT, 0x80, 0x8 ;  /* 0x000000000008789c */ /* 0x000fe20003f6f070 */
[----:B------:R-:W-:Y:S01]  /*5060*/  R2UR UR23, R47 ;  /* 0x000000002f1772ca */ /* 0x000fe200000e0000 */
[----:B------:R-:W-:Y:S01]  /*5070*/  UMOV UR20, 0x0 ;  /* 0x0000000000147882 */ /* 0x000fe20000000000 */
[----:B------:R-:W-:Y:S01]  /*5080*/  @!P1 R2UR UR7, R6 ;  /* 0x00000000060792ca */ /* 0x000fe200000e0000 */
[----:B------:R-:W-:Y:S01]  /*5090*/  @!P1 IMAD.X R0, RZ, RZ, R17, P0 ;  /* 0x000000ffff009224 */ /* 0x000fe200000e0611 */
[----:B------:R-:W-:Y:S01]  /*50a0*/  UMOV UR21, 0x10000000 ;  /* 0x1000000000157882 */ /* 0x000fe20000000000 */
[----:B------:R-:W-:Y:S01]  /*50b0*/  UMOV UR12, UR36 ;  /* 0x00000024000c7c82 */ /* 0x000fe20008000000 */
[----:B------:R-:W-:Y:S01]  /*50c0*/  VOTEU.ALL UP0, P1 ;  /* 0x0000000000ff7886 */ /* 0x000fe20000800000 */
[----:B------:R-:W-:Y:S01]  /*50d0*/  R2UR UR22, R48 ;  /* 0x00000000301672ca */ /* 0x000fe200000e0000 */
[----:B------:R-:W-:Y:S01]  /*50e0*/  UMOV UR36, UR27 ;  /* 0x0000001b00247c82 */ /* 0x000fe20008000000 */
[----:B------:R-:W-:Y:S02]  /*50f0*/  @!P1 R2UR UR4, R0 ;  /* 0x00000000000492ca */ /* 0x000fe400000e0000 */
[----:B------:R-:W-:Y:S01]  /*5100*/  @!UP0 UIADD3 UR10, UPT, UPT, UR10, 0x20, URZ ;  /* 0x000000200a0a8890 */ /* 0x000fe2000fffe0ff */
[C---:B------:R-:W-:Y:S01]  /*5110*/  ISETP.NE.AND P0, PT, R14.reuse, 0x2, PT ;  /* 0x000000020e00780c */ /* 0x040fe20003f05270 */
[----:B------:R-:W-:Y:S02]  /*5120*/  UIADD3 UR26, UPT, UPT, UR13, UR23, URZ ;  /* 0x000000170d1a7290 */ /* 0x000fe4000fffe0ff */
[----:B------:R-:W-:Y:S01]  /*5130*/  IMAD.U32 R8, RZ, RZ, UR7 ;  /* 0x00000007ff087e24 */ /* 0x000fe2000f8e00ff */
[----:B------:R-:W-:Y:S02]  /*5140*/  SEL R0, RZ, 0x1, P0 ;  /* 0x00000001ff007807 */ /* 0x000fe40000000000 */
[----:B------:R-:W-:Y:S02]  /*5150*/  SEL R14, R14, RZ, P0 ;  /* 0x000000ff0e0e7207 */ /* 0x000fe40000000000 */
[----:B------:R-:W-:Y:S01]  /*5160*/  @!P1 R2UR UR18, R8 ;  /* 0x00000000081292ca */ /* 0x000fe200000e0000 */
[----:B------:R-:W-:Y:S01]  /*5170*/  UIADD3 UR25, UPT, UPT, UR14, UR22, URZ ;  /* 0x000000160e197290 */ /* 0x000fe2000fffe0ff */
[----:B------:R-:W-:Y:S01]  /*5180*/  IMAD.U32 R9, RZ, RZ, UR4 ;  /* 0x00000004ff097e24 */ /* 0x000fe2000f8e00ff */
[----:B------:R-:W-:Y:S01]  /*5190*/  @!UP0 ULEA UR4, UR6, UR24, 0xc ;  /* 0x0000001806048291 */ /* 0x000fe2000f8e60ff */
[----:B------:R-:W-:Y:S03]  /*51a0*/  LOP3.LUT R13, R13, R0, RZ, 0x3c, !PT ;  /* 0x000000000d0d7212 */ /* 0x000fe600078e3cff */
[----:B------:R-:W-:Y:S01]  /*51b0*/  @!P1 R2UR UR19, R9 ;  /* 0x00000000091392ca */ /* 0x000fe200000e0000 */
[----:B------:R-:W-:Y:S01]  /*51c0*/  @!UP0 UIADD3 UR8, UPT, UPT, UR4, 0x200, URZ ;  /* 0x0000020004088890 */ /* 0x000fe2000fffe0ff */
[----:B------:R-:W-:Y:S01]  /*51d0*/  VOTEU.ALL UP0, P1 ;  /* 0x0000000000ff7886 */ /* 0x000fe20000800000 */
[----:B------:R-:W-:Y:S10]  /*51e0*/  UPRMT UR4, UR54, 0x654, UR9 ;  /* 0x0000065436047896 */ /* 0x000ff40008000009 */
[----:B------:R1:W-:Y:S01]  /*51f0*/  @!UP0 UTMALDG.3D [UR8], [UR18], desc[UR20] ;  /* 0x00001408120085b4 */ /* 0x0003e20008011000 */
[----:B------:R3:W-:Y:S01]  /*5200*/  @!P1 SYNCS.ARRIVE.TRANS64.RED.A0TR RZ, [UR5+0x50], R7 ;  /* 0x00005007ffff99a7 */ /* 0x0007e20008300405 */
[----:B------:R-:W-:Y:S01]  /*5210*/  SYNCS.ARRIVE.TRANS64.RED.A1T0 RZ, [UR4], RZ ;  /* 0x000000ffffff79a7 */ /* 0x000fe20008100404 */
[----:B------:R-:W-:Y:S04]  /*5220*/  UIADD3 UR4, UPT, UPT, UR6, 0x1, URZ ;  /* 0x0000000106047890 */ /* 0x000fe8000fffe0ff */
[----:B------:R-:W-:Y:S04]  /*5230*/  UISETP.NE.AND UP0, UPT, UR4, 0x3, UPT ;  /* 0x000000030400788c */ /* 0x000fe8000bf05270 */
[----:B------:R-:W-:Y:S06]  /*5240*/  USEL UR5, URZ, 0x1, UP0 ;  /* 0x00000001ff057887 */ /* 0x000fec0008000000 */
[----:B------:R-:W-:Y:S01]  /*5250*/  LOP3.LUT R15, R15, UR5, RZ, 0x3c, !PT ;  /* 0x000000050f0f7c12 */ /* 0x000fe2000f8e3cff */
[----:B-1----:R-:W-:Y:S01]  /*5260*/  USEL UR12, UR4, URZ, UP0 ;  /* 0x000000ff040c7287 */ /* 0x002fe20008000000 */
[----:B------:R-:W-:Y:S11]  /*5270*/  BRA.U UP1, `(.L_x_88) ;  /* 0xfffffff101f07547 */ /* 0x000ff6000b83ffff */
[----:B------:R-:W-:Y:S01]  /*5280*/  UIADD3 UR24, UPT, UPT, UR24, 0x68, URZ ;  /* 0x0000006818187890 */ /* 0x000fe2000fffe0ff */
[----:B------:R-:W-:-:S03]  /*5290*/  SHF.L.U32 R2, R15, 0x1f, RZ ;  /* 0x0000001f0f027819 */ /* 0x000fc600000006ff */
[----:B------:R-:W-:-:S09]  /*52a0*/  ULEA UR4, UR12, UR24, 0x3 ;  /* 0x000000180c047291 */ /* 0x000fd2000f8e18ff */
[----:B------:R-:W1:Y:S02]  /*52b0*/  SYNCS.PHASECHK.TRANS64.TRYWAIT P0, [UR4], R2 ;  /* 0x00000002ff0075a7 */ /* 0x000e640008001104 */
[----:B-1----:R-:W-:Y:S05]  /*52c0*/  @!P0 BRA `(.L_x_89) ;  /* 0x0000003000308947 */ /* 0x002fea0003800000 */
.L_x_163:
        /* <DEDUP_REMOVED lines=9> */
.L_x_165:
[----:B------:R-:W-:-:S04]  /*5360*/  UIADD3 UR4, UPT, UPT, UR4, 0x1, URZ ;  /* 0x0000000104047890 */ /* 0x000fc8000fffe0ff */
[----:B------:R-:W-:-:S04]  /*5370*/  UISETP.NE.AND UP0, UPT, UR4, 0x3, UPT ;  /* 0x000000030400788c */ /* 0x000fc8000bf05270 */
[----:B------:R-:W-:Y:S02]  /*5380*/  USEL UR5, URZ, 0x1, UP0 ;  /* 0x00000001ff057887 */ /* 0x000fe40008000000 */
[----:B------:R-:W-:-:S04]  /*5390*/  USEL UR4, UR4, URZ, UP0 ;  /* 0x000000ff04047287 */ /* 0x000fc80008000000 */
[----:B------:R-:W-:Y:S01]  /*53a0*/  ULEA UR4, UR4, UR24, 0x3 ;  /* 0x0000001804047291 */ /* 0x000fe2000f8e18ff */
[----:B-1----:R-:W-:-:S04]  /*53b0*/  LOP3.LUT R2, R15, UR5, RZ, 0x3c, !PT ;  /* 0x000000050f027c12 */ /* 0x002fc8000f8e3cff */
[----:B------:R-:W-:Y:S01]  /*53c0*/  SHF.L.U32 R2, R2, 0x1f, RZ ;  /* 0x0000001f02027819 */ /* 0x000fe200000006ff */
[----:B------:R-:W-:-:S07]  /*53d0*/  IMAD.U32 R0, RZ, RZ, UR4 ;  /* 0x00000004ff007e24 */ /* 0x000fce000f8e00ff */
.L_x_91:
[----:B-1----:R1:W4:Y:S02]  /*53e0*/  SYNCS.PHASECHK.TRANS64.TRYWAIT P0, [R0+URZ], R2 ;  /* 0x00000002000075a7 */ /* 0x00232400080011ff */
[----:B----4-:R-:W-:Y:S05]  /*53f0*/  @!P0 NANOSLEEP.SYNCS 0x989680 ;  /* 0x009896800000895d */ /* 0x010fea0003900000 */
[----:B------:R-:W4:Y:S02]  /*5400*/  @!P0 SYNCS.PHASECHK.TRANS64 P0, [R0+URZ], R2 ;  /* 0x00000002000085a7 */ /* 0x000f2400080010ff */
[----:B--2-4-:R-:W-:Y:S05]  /*5410*/  @P0 EXIT ;  /* 0x000000000000094d */ /* 0x014fea0003800000 */
[----:B------:R-:W-:Y:S05]  /*5420*/  BRA `(.L_x_91) ;  /* 0xfffffffc00ec7947 */ /* 0x000fea000383ffff */
.L_x_79:
[----:B------:R-:W-:-:S06]  /*5430*/  UISETP.GE.AND UP0, UPT, UR22, 0x4, UPT ;  /* 0x000000041600788c */ /* 0x000fcc000bf06270 */
[----:B------:R-:W-:-:S13]  /*5440*/  PLOP3.LUT P0, PT, PT, PT, UP0, 0x80, 0x8 ;  /* 0x000000000008781c */ /* 0x000fda0003f0f008 */
[----:B-1----:R-:W-:Y:S05]  /*5450*/  @!P0 EXIT ;  /* 0x000000000000894d */ /* 0x002fea0003800000 */
[----:B------:R-:W-:Y:S01]  /*5460*/  BAR.SYNC.DEFER_BLOCKING 0x6, 0xa0 ;  /* 0x0182800000007b1d */ /* 0x000fe20000010000 */
[C---:B------:R-:W-:Y:S01]  /*5470*/  IMAD.SHL.U32 R3, R55.reuse, 0x20, RZ ;  /* 0x0000002037037824 */ /* 0x040fe200078e00ff */
[----:B------:R-:W-:Y:S01]  /*5480*/  SHF.R.U32.HI R4, RZ, 0x1, R55 ;  /* 0x00000001ff047819 */ /* 0x000fe20000011637 */
[C---:B------:R-:W-:Y:S01]  /*5490*/  IMAD.SHL.U32 R2, R55.reuse, 0x10, RZ ;  /* 0x0000001037027824 */ /* 0x040fe200078e00ff */
[C---:B------:R-:W-:Y:S01]  /*54a0*/  LOP3.LUT P0, RZ, R55.reuse, 0x4, RZ, 0xc0, !PT ;  /* 0x0000000437ff7812 */ /* 0x040fe2000780c0ff */
[----:B------:R-:W-:Y:S01]  /*54b0*/  IMAD.U32 R23, R55, 0x10000, RZ ;  /* 0x0001000037177824 */ /* 0x000fe200078e00ff */
[----:B------:R-:W-:Y:S01]  /*54c0*/  UMOV UR44, 0x400 ;  /* 0x00000400002c7882 */ /* 0x000fe20000000000 */
[----:B------:R-:W1:Y:S01]  /*54d0*/  LDCU.64 UR4, c[0x0][0x890] ;  /* 0x00011200ff0477ac */ /* 0x000e620008000a00 */
[----:B------:R-:W2:Y:S01]  /*54e0*/  LDC.64 R42, c[0x0][0x8b0] ;  /* 0x00022c00ff2a7b82 */ /* 0x000ea20000000a00 */
[----:B------:R-:W-:Y:S01]  /*54f0*/  LOP3.LUT R5, R3, 0xc0, RZ, 0xc0, !PT ;  /* 0x000000c003057812 */ /* 0x000fe200078ec0ff */
[----:B------:R-:W-:Y:S01]  /*5500*/  IMAD.SHL.U32 R44, R55, 0x4, RZ ;  /* 0x00000004372c7824 */ /* 0x000fe200078e00ff */
[----:B------:R-:W-:Y:S01]  /*5510*/  ULEA UR44, UR54, UR44, 0x18 ;  /* 0x0000002c362c7291 */ /* 0x000fe2000f8ec0ff */
[----:B------:R-:W-:Y:S01]  /*5520*/  LOP3.LUT R2, R2, 0x600, RZ, 0xc0, !PT ;  /* 0x0000060002027812 */ /* 0x000fe200078ec0ff */
[----:B------:R-:W-:Y:S01]  /*5530*/  IMAD.MOV.U32 R54, RZ, RZ, 0x10 ;  /* 0x00000010ff367424 */ /* 0x000fe200078e00ff */
[----:B------:R-:W-:Y:S01]  /*5540*/  LOP3.LUT R4, R5, 0x8, R4, 0xf8, !PT ;  /* 0x0000000805047812 */ /* 0x000fe200078ef804 */
[----:B------:R-:W-:Y:S01]  /*5550*/  IMAD.MOV.U32 R22, RZ, RZ, RZ ;  /* 0x000000ffff167224 */ /* 0x000fe200078e00ff */
[----:B------:R-:W3:Y:S01]  /*5560*/  LDC.64 R40, c[0x0][0x8a8] ;  /* 0x00022a00ff287b82 */ /* 0x000ee20000000a00 */
[----:B------:R-:W-:-:S02]  /*5570*/  LOP3.LUT R2, R2, 0x20, R3, 0xf8, !PT ;  /* 0x0000002002027812 */ /* 0x000fc400078ef803 */
[----:B------:R-:W-:Y:S02]  /*5580*/  CS2R R52, SRZ ;  /* 0x0000000000347805 */ /* 0x000fe4000001ff00 */
[----:B------:R-:W-:Y:S01]  /*5590*/  LOP3.LUT R23, R23, 0x600000, RZ, 0xc0, !PT ;  /* 0x0060000017177812 */ /* 0x000fe200078ec0ff */
[----:B------:R-:W-:Y:S01]  /*55a0*/  IMAD.MOV.U32 R51, RZ, RZ, RZ ;  /* 0x000000ffff337224 */ /* 0x000fe200078e00ff */
[----:B------:R-:W-:Y:S01]  /*55b0*/  LOP3.LUT R44, R4, 0x18, R44, 0x78, !PT ;  /* 0x00000018042c7812 */ /* 0x000fe200078e782c */
[----:B------:R-:W4:Y:S01]  /*55c0*/  LDCU UR63, c[0x0][0x370] ;  /* 0x00006e00ff3f77ac */ /* 0x000f220008000800 */
[----:B------:R-:W-:Y:S01]  /*55d0*/  LOP3.LUT R2, R2, 0x100, R3, 0xf8, !PT ;  /* 0x0000010002027812 */ /* 0x000fe200078ef803 */
[----:B------:R-:W4:Y:S01]  /*55e0*/  LDS R0, [UR44+0x140] ;  /* 0x0001402cff007984 */ /* 0x000f220008000800 */
[----:B-1----:R-:W-:Y:S01]  /*55f0*/  IMAD.U32 R57, RZ, RZ, UR4 ;  /* 0x00000004ff397e24 */ /* 0x002fe2000f8e00ff */
[----:B------:R-:W-:Y:S01]  /*5600*/  UIADD3 UR4, UPT, UPT, UR44, 0x200, URZ ;  /* 0x000002002c047890 */ /* 0x000fe2000fffe0ff */
[----:B------:R-:W-:Y:S01]  /*5610*/  LOP3.LUT R44, R2, R44, RZ, 0xfc, !PT ;  /* 0x0000002c022c7212 */ /* 0x000fe200078efcff */
[----:B------:R-:W-:Y:S01]  /*5620*/  IMAD.U32 R56, RZ, RZ, UR5 ;  /* 0x00000005ff387e24 */ /* 0x000fe2000f8e00ff */
[----:B------:R-:W-:Y:S01]  /*5630*/  LOP3.LUT R55, R55, 0x60, RZ, 0xc0, !PT ;  /* 0x0000006037377812 */ /* 0x000fe200078ec0ff */
[----:B------:R-:W1:Y:S01]  /*5640*/  LDCU UR43, c[0x0][0xb0c] ;  /* 0x00016180ff2b77ac */ /* 0x000e620008000800 */
[----:B------:R-:W-:Y:S01]  /*5650*/  SEL R54, R54, 0xfffffff0, !P0 ;  /* 0xfffffff036367807 */ /* 0x000fe20004000000 */
[----:B------:R-:W-:Y:S01]  /*5660*/  IMAD.U32 R59, RZ, RZ, UR4 ;  /* 0x00000004ff3b7e24 */ /* 0x000fe2000f8e00ff */
[----:B------:R-:W1:Y:S01]  /*5670*/  LDCU UR39, c[0x0][0xb30] ;  /* 0x00016600ff2777ac */ /* 0x000e620008000800 */
[----:B------:R-:W1:Y:S01]  /*5680*/  LDCU.64 UR60, c[0x0][0x888] ;  /* 0x00011100ff3c77ac */ /* 0x000e620008000a00 */
[----:B------:R-:W1:Y:S01]  /*5690*/  LDCU.64 UR40, c[0x0][0xb28] ;  /* 0x00016500ff2877ac */ /* 0x000e620008000a00 */
[----:B------:R-:W1:Y:S01]  /*56a0*/  LDCU.128 UR56, c[0x0][0xb10] ;  /* 0x00016200ff3877ac */ /* 0x000e620008000c00 */
[----:B------:R-:W1:Y:S01]  /*56b0*/  LDCU UR62, c[0x0][0x374] ;  /* 0x00006e80ff3e77ac */ /* 0x000e620008000800 */
[----:B------:R-:W-:Y:S01]  /*56c0*/  UMOV UR55, 0x1 ;  /* 0x0000000100377882 */ /* 0x000fe20000000000 */
[----:B------:R-:W-:Y:S01]  /*56d0*/  UMOV UR46, URZ ;  /* 0x000000ff002e7c82 */ /* 0x000fe20008000000 */
[----:B------:R-:W-:Y:S01]  /*56e0*/  UMOV UR53, URZ ;  /* 0x000000ff00357c82 */ /* 0x000fe20008000000 */
[----:B------:R-:W-:Y:S01]  /*56f0*/  UMOV UR52, URZ ;  /* 0x000000ff00347c82 */ /* 0x000fe20008000000 */
[----:B-1234-:R-:W-:-:S07]  /*5700*/  IMAD.IADD R23, R0, 0x1, R23 ;  /* 0x0000000100177824 */ /* 0x01efce00078e0217 */
.L_x_122:
[C---:B------:R-:W-:Y:S02]  /*5710*/  LEA R0, R51.reuse, UR44, 0x3 ;  /* 0x0000002c33007c11 */ /* 0x040fe4000f8e18ff */
[----:B------:R-:W-:Y:S02]  /*5720*/  SHF.L.U32 R2, R52, 0x1f, RZ ;  /* 0x0000001f34027819 */ /* 0x000fe400000006ff */
[----:B-1----:R-:W-:Y:S02]  /*5730*/  LEA R4, R51, UR44, 0x4 ;  /* 0x0000002c33047c11 */ /* 0x002fe4000f8e20ff */
[----:B------:R-:W1:Y:S02]  /*5740*/  SYNCS.PHASECHK.TRANS64.TRYWAIT P0, [R0+URZ+0x90], R2 ;  /* 0x00009002000075a7 */ /* 0x000e6400080011ff */
[----:B-1----:R-:W-:Y:S05]  /*5750*/  @!P0 BRA `(.L_x_92) ;  /* 0x0000002c003c8947 */ /* 0x002fea0003800000 */
.L_x_166:
[----:B------:R-:W-:Y:S01]  /*5760*/  R2UR UR7, R58 ;  /* 0x000000003a0772ca */ /* 0x000fe200000e0000 */
[----:B------:R-:W2:Y:S01]  /*5770*/  LDS.128 R4, [R4+0x120] ;  /* 0x0001200004047984 */ /* 0x000ea20000000c00 */
[----:B-1----:R-:W-:Y:S01]  /*5780*/  VIADD R0, R0, 0xa0 ;  /* 0x000000a000007836 */ /* 0x002fe20000000000 */
[----:B------:R-:W-:Y:S04]  /*5790*/  UISETP.GE.AND UP0, UPT, UR42, 0x1, UPT ;  /* 0x000000012a00788c */ /* 0x000fe8000bf06270 */
[----:B------:R-:W-:Y:S01]  /*57a0*/  PRMT R0, RZ, 0x654, R0 ;  /* 0x00000654ff007816 */ /* 0x000fe20000000000 */
[----:B------:R-:W-:Y:S01]  /*57b0*/  @!PT LDS RZ, [RZ] ;  /* 0x00000000fffff984 */ /* 0x000fe20000000800 */
[----:B------:R-:W-:Y:S01]  /*57c0*/  @!PT LDS RZ, [RZ] ;  /* 0x00000000fffff984 */ /* 0x000fe20000000800 */
[----:B------:R-:W-:Y:S01]  /*57d0*/  @!PT LDS RZ, [RZ] ;  /* 0x00000000fffff984 */ /* 0x000fe20000000800 */
[----:B------:R-:W-:Y:S01]  /*57e0*/  @!PT LDS RZ, [RZ] ;  /* 0x00000000fffff984 */ /* 0x000fe20000000800 */
[----:B------:R1:W-:Y:S06]  /*57f0*/  MEMBAR.ALL.CTA ;  /* 0x0000000000007992 */ /* 0x0003ec0000008000 */
[----:B-1----:R-:W1:Y:S02]  /*5800*/  FENCE.VIEW.ASYNC.S ;  /* 0x00000000000073c6 */ /* 0x002e640000000000 */
[----:B-1----:R1:W-:Y:S01]  /*5810*/  SYNCS.ARRIVE.TRANS64.RED.A1T0 RZ, [R0+URZ], RZ ;  /* 0x000000ff00ff79a7 */ /* 0x0023e200081004ff */
[----:B--2---:R-:W-:Y:S11]  /*5820*/  LOP3.LUT P0, RZ, R6, 0x1, RZ, 0xc0, !PT ;  /* 0x0000000106ff7812 */ /* 0x004ff6000780c0ff */
[----:B------:R-:W-:Y:S02]  /*5830*/  @!UPT UIADD3 URZ, UPT, UPT, URZ, URZ, URZ ;  /* 0x000000fffffff290 */ /* 0x000fe4000fffe0ff */
[----:B------:R-:W-:Y:S01]  /*5840*/  VOTEU.ANY UP1, P0 ;  /* 0x0000000000ff7886 */ /* 0x000fe20000020100 */
[----:B------:R-:W-:Y:S01]  /*5850*/  PLOP3.LUT P0, PT, PT, PT, UP1, 0x80, 0x8 ;  /* 0x000000000008781c */ /* 0x000fe20003f0f018 */
[----:B------:R-:W-:Y:S06]  /*5860*/  UP2UR UR4, UPR, URZ, 0x2 ;  /* 0x00000002ff047883 */ /* 0x000fec0008000000 */
[----:B------:R-:W-:Y:S06]  /*5870*/  IMAD.U32 R60, RZ, RZ, UR4 ;  /* 0x00000004ff3c7e24 */ /* 0x000fec000f8e00ff */
[----:B------:R-:W-:Y:S02]  /*5880*/  @P0 SHF.R.U32.HI R2, RZ, 0x10, R5 ;  /* 0x00000010ff020819 */ /* 0x000fe40000011605 */
[----:B------:R-:W-:Y:S02]  /*5890*/  @P0 MOV R3, R4 ;  /* 0x0000000400030202 */ /* 0x000fe40000000f00 */
[----:B------:R-:W-:Y:S02]  /*58a0*/  @P0 R2UR UR4, R2 ;  /* 0x00000000020402ca */ /* 0x000fe400000e0000 */
[----:B------:R-:W-:Y:S02]  /*58b0*/  @P0 LOP3.LUT R4, R5, 0xffff, RZ, 0xc0, !PT ;  /* 0x0000ffff05040812 */ /* 0x000fe400078ec0ff */
[----:B------:R-:W-:Y:S02]  /*58c0*/  @P0 R2UR UR6, R3 ;  /* 0x00000000030602ca */ /* 0x000fe400000e0000 */
[----:B------:R-:W-:Y:S07]  /*58d0*/  @P0 R2UR UR5, R4 ;  /* 0x00000000040502ca */ /* 0x000fee00000e0000 */
[----:B------:R-:W-:Y:S02]  /*58e0*/  @UP1 UMOV UR7, UR4 ;  /* 0x0000000400071c82 */ /* 0x000fe40008000000 */
[----:B------:R-:W-:Y:S02]  /*58f0*/  IMAD.U32 R58, RZ, RZ, UR7 ;  /* 0x00000007ff3a7e24 */ /* 0x000fe4000f8e00ff */
[----:B------:R-:W-:Y:S02]  /*5900*/  @UP1 UMOV UR38, UR6 ;  /* 0x0000000600261c82 */ /* 0x000fe40008000000 */
[----:B------:R-:W-:Y:S01]  /*5910*/  @UP1 UMOV UR37, UR5 ;  /* 0x0000000500251c82 */ /* 0x000fe20008000000 */
[----:B-1----:R-:W-:Y:S05]  /*5920*/  BRA.U !UP0, `(.L_x_93) ;  /* 0x0000000108cc7547 */ /* 0x002fea000b800000 */
[----:B------:R-:W1:Y:S01]  /*5930*/  LDCU UR12, c[0x0][0xb20] ;  /* 0x00016400ff0c77ac */ /* 0x000e620008000800 */
[----:B------:R-:W-:Y:S02]  /*5940*/  UIMAD.WIDE.U32 UR4, UR62, UR59, URZ ;  /* 0x0000003b3e0472a5 */ /* 0x000fe4000f8e00ff */
[----:B------:R-:W-:Y:S02]  /*5950*/  UIMAD.WIDE.U32 UR6, UR63, UR56, URZ ;  /* 0x000000383f0672a5 */ /* 0x000fe4000f8e00ff */
[----:B------:R-:W-:Y:S02]  /*5960*/  UISETP.NE.AND UP0, UPT, UR58, 0x1, UPT ;  /* 0x000000013a00788c */ /* 0x000fe4000bf05270 */
[----:B------:R-:W-:Y:S02]  /*5970*/  UIMAD.WIDE.U32 UR8, UR37, UR59, URZ ;  /* 0x0000003b250872a5 */ /* 0x000fe4000f8e00ff */
[----:B------:R-:W-:Y:S02]  /*5980*/  UIMAD.WIDE.U32 UR10, UR38, UR56, URZ ;  /* 0x00000038260a72a5 */ /* 0x000fe4000f8e00ff */
[----:B------:R-:W-:Y:S02]  /*5990*/  UISETP.NE.AND UP1, UPT, UR43, 0x1, UPT ;  /* 0x000000012b00788c */ /* 0x000fe4000bf25270 */
[----:B------:R-:W-:Y:S01]  /*59a0*/  UISETP.NE.AND UP2, UPT, UR42, 0x1, UPT ;  /* 0x000000012a00788c */ /* 0x000fe2000bf45270 */
[----:B------:R-:W-:Y:S02]  /*59b0*/  UMOV UR4, UR5 ;  /* 0x0000000500047c82 */ /* 0x000fe40008000000 */
[----:B-1----:R-:W-:Y:S03]  /*59c0*/  USHF.R.U32.HI UR5, URZ, UR12, UR4 ;  /* 0x0000000cff057299 */ /* 0x002fe60008011604 */
[----:B------:R-:W-:Y:S02]  /*59d0*/  UMOV UR4, UR7 ;  /* 0x0000000700047c82 */ /* 0x000fe40008000000 */
[----:B------:R-:W-:Y:S02]  /*59e0*/  USHF.R.U32.HI UR7, URZ, UR57, UR4 ;  /* 0x00000039ff077299 */ /* 0x000fe40008011604 */
[----:B------:R-:W-:Y:S02]  /*59f0*/  USEL UR4, UR62, UR5, !UP0 ;  /* 0x000000053e047287 */ /* 0x000fe4000c000000 */
[----:B------:R-:W-:Y:S01]  /*5a00*/  USEL UR7, UR63, UR7, !UP1 ;  /* 0x000000073f077287 */ /* 0x000fe2000c800000 */
[----:B------:R-:W-:Y:S01]  /*5a10*/  UMOV UR5, UR9 ;  /* 0x0000000900057c82 */ /* 0x000fe20008000000 */
[----:B------:R-:W-:Y:S02]  /*5a20*/  UIMAD.WIDE.U32 UR8, UR4, UR40, URZ ;  /* 0x00000028040872a5 */ /* 0x000fe4000f8e00ff */
[----:B------:R-:W-:Y:S03]  /*5a30*/  USHF.R.U32.HI UR6, URZ, UR12, UR5 ;  /* 0x0000000cff067299 */ /* 0x000fe60008011605 */
[----:B------:R-:W-:Y:S01]  /*5a40*/  UMOV UR5, UR11 ;  /* 0x0000000b00057c82 */ /* 0x000fe20008000000 */
[----:B------:R-:W-:Y:S02]  /*5a50*/  UIMAD.WIDE.U32 UR10, UR7, UR40, URZ ;  /* 0x00000028070a72a5 */ /* 0x000fe4000f8e00ff */
[----:B------:R-:W-:Y:S02]  /*5a60*/  USHF.R.U32.HI UR12, URZ, UR57, UR5 ;  /* 0x00000039ff0c7299 */ /* 0x000fe40008011605 */
[----:B------:R-:W-:Y:S01]  /*5a70*/  USEL UR6, UR37, UR6, !UP0 ;  /* 0x0000000625067287 */ /* 0x000fe2000c000000 */
[----:B------:R-:W-:Y:S02]  /*5a80*/  UMOV UR5, UR9 ;  /* 0x0000000900057c82 */ /* 0x000fe40008000000 */
[----:B------:R-:W-:Y:S01]  /*5a90*/  UMOV UR10, UR11 ;  /* 0x0000000b000a7c82 */ /* 0x000fe20008000000 */
[----:B------:R-:W-:Y:S02]  /*5aa0*/  @UP2 USHF.R.U32.HI UR4, URZ, UR41, UR5 ;  /* 0x00000029ff042299 */ /* 0x000fe40008011605 */
[----:B------:R-:W-:Y:S02]  /*5ab0*/  @UP2 USHF.R.U32.HI UR7, URZ, UR41, UR10 ;  /* 0x00000029ff072299 */ /* 0x000fe4000801160a */
[----:B------:R-:W-:Y:S02]  /*5ac0*/  UIMAD UR4, UR42, UR4, URZ ;  /* 0x000000042a0472a4 */ /* 0x000fe4000f8e02ff */
[----:B------:R-:W-:Y:S02]  /*5ad0*/  UIMAD.WIDE.U32 UR10, UR6, UR40, URZ ;  /* 0x00000028060a72a5 */ /* 0x000fe4000f8e00ff */
[----:B------:R-:W-:Y:S02]  /*5ae0*/  USEL UR5, UR38, UR12, !UP1 ;  /* 0x0000000c26057287 */ /* 0x000fe4000c800000 */
[----:B------:R-:W-:Y:S02]  /*5af0*/  UIMAD UR8, UR42, UR7, URZ ;  /* 0x000000072a0872a4 */ /* 0x000fe4000f8e02ff */
[----:B------:R-:W-:Y:S03]  /*5b00*/  UISETP.GE.AND UP0, UPT, UR6, UR4, UPT ;  /* 0x000000040600728c */ /* 0x000fe6000bf06270 */
[----:B------:R-:W-:Y:S01]  /*5b10*/  UMOV UR4, UR11 ;  /* 0x0000000b00047c82 */ /* 0x000fe20008000000 */
[----:B------:R-:W-:Y:S02]  /*5b20*/  UISETP.GE.OR UP0, UPT, UR5, UR8, UP0 ;  /* 0x000000080500728c */ /* 0x000fe40008706670 */
[----:B------:R-:W-:Y:S02]  /*5b30*/  USHF.R.U32.HI UR4, URZ, UR41, UR4 ;  /* 0x00000029ff047299 */ /* 0x000fe40008011604 */
[----:B------:R-:W-:Y:S02]  /*5b40*/  UIMAD.WIDE.U32 UR8, UR5, UR40, URZ ;  /* 0x00000028050872a5 */ /* 0x000fe4000f8e00ff */
[----:B------:R-:W-:Y:S02]  /*5b50*/  USEL UR11, UR6, UR4, !UP2 ;  /* 0x00000004060b7287 */ /* 0x000fe4000d000000 */
[----:B------:R-:W-:Y:S02]  /*5b60*/  UIADD3 UR8, UPT, UPT, -UR5, URZ, URZ ;  /* 0x000000ff05087290 */ /* 0x000fe4000fffe1ff */
[----:B------:R-:W-:Y:S01]  /*5b70*/  UIADD3 UR10, UPT, UPT, -UR11, URZ, URZ ;  /* 0x000000ff0b0a7290 */ /* 0x000fe2000fffe1ff */
[----:B------:R-:W-:Y:S01]  /*5b80*/  @!UP0 UMOV UR4, UR9 ;  /* 0x0000000900048c82 */ /* 0x000fe20008000000 */
[----:B------:R-:W-:Y:S02]  /*5b90*/  UIADD3 UR9, UPT, UPT, -UR6, URZ, URZ ;  /* 0x000000ff06097290 */ /* 0x000fe4000fffe1ff */
[----:B------:R-:W-:Y:S02]  /*5ba0*/  @!UP0 USHF.R.U32.HI UR4, URZ, UR41, UR4 ;  /* 0x00000029ff048299 */ /* 0x000fe40008011604 */
[----:B------:R-:W-:Y:S02]  /*5bb0*/  UIMAD UR10, UR42, UR10, UR6 ;  /* 0x0000000a2a0a72a4 */ /* 0x000fe4000f8e0206 */
[----:B------:R-:W-:Y:S04]  /*5bc0*/  @!UP0 USEL UR4, UR5, UR4, !UP2 ;  /* 0x0000000405048287 */ /* 0x000fe8000d000000 */
[----:B------:R-:W-:Y:S02]  /*5bd0*/  @!UP0 UIMAD UR10, UR7, UR10, UR4 ;  /* 0x0000000a070a82a4 */ /* 0x000fe4000f8e0204 */
[----:B------:R-:W-:Y:S02]  /*5be0*/  @!UP0 UIADD3 UR11, UPT, UPT, UR11, -UR4, URZ ;  /* 0x800000040b0b8290 */ /* 0x000fe4000fffe0ff */
[----:B------:R-:W-:Y:S02]  /*5bf0*/  UIMAD UR7, UR43, UR8, UR38 ;  /* 0x000000082b0772a4 */ /* 0x000fe4000f8e0226 */
[----:B------:R-:W-:Y:S02]  /*5c00*/  @!UP0 UIMAD UR6, UR11, UR42, UR5 ;  /* 0x0000002a0b0682a4 */ /* 0x000fe4000f8e0205 */
[----:B------:R-:W-:Y:S01]  /*5c10*/  UIMAD UR4, UR58, UR9, UR37 ;  /* 0x000000093a0472a4 */ /* 0x000fe2000f8e0225 */
[----:B------:R-:W-:Y:S02]  /*5c20*/  @!UP0 UMOV UR5, UR10 ;  /* 0x0000000a00058c82 */ /* 0x000fe40008000000 */
[----:B------:R-:W-:Y:S02]  /*5c30*/  UIMAD UR38, UR5, UR43, UR7 ;  /* 0x0000002b052672a4 */ /* 0x000fe4000f8e0207 */
[----:B------:R-:W-:Y:S11]  /*5c40*/  UIMAD UR37, UR6, UR58, UR4 ;  /* 0x0000003a062572a4 */ /* 0x000ff6000f8e0204 */
[----:B------:R-:W-:Y:S01]  /*5c50*/  @!UPT UIADD3 URZ, UPT, UPT, URZ, URZ, URZ ;  /* 0x000000fffffff290 */ /* 0x000fe2000fffe0ff */
.L_x_93:
[----:B------:R-:W-:Y:S01]  /*5c60*/  UISETP.NE.AND UP0, UPT, UR39, 0x1, UPT ;  /* 0x000000012700788c */ /* 0x000fe2000bf05270 */
[----:B------:R-:W-:Y:S01]  /*5c70*/  R2UR UR11, R59 ;  /* 0x000000003b0b72ca */ /* 0x000fe200000e0000 */
[----:B------:R-:W-:Y:S01]  /*5c80*/  USHF.L.U32 UR50, UR25, 0x6, URZ ;  /* 0x0000000619327899 */ /* 0x000fe200080006ff */
[----:B------:R-:W-:Y:S01]  /*5c90*/  IADD3 R51, PT, PT, R51, 0x1, RZ ;  /* 0x0000000133337810 */ /* 0x000fe20007ffe0ff */
[----:B------:R-:W-:Y:S07]  /*5ca0*/  USHF.L.U32 UR49, UR26, 0x6, URZ ;  /* 0x000000061a317899 */ /* 0x000fee00080006ff */
[----:B------:R-:W1:Y:S01]  /*5cb0*/  @!UP0 LDCU.128 UR12, c[0x0][0xb10] ;  /* 0x00016200ff0c87ac */ /* 0x000e620008000c00 */
[----:B------:R-:W2:Y:S01]  /*5cc0*/  @!UP0 LDCU UR5, c[0x0][0xb0c] ;  /* 0x00016180ff0587ac */ /* 0x000ea20008000800 */
[----:B------:R-:W3:Y:S01]  /*5cd0*/  @!UP0 LDCU UR10, c[0x0][0xb20] ;  /* 0x00016400ff0a87ac */ /* 0x000ee20008000800 */
[----:B-1----:R-:W-:Y:S02]  /*5ce0*/  UIMAD.WIDE.U32 UR8, UR38, UR12, URZ ;  /* 0x0000000c260872a5 */ /* 0x002fe4000f8e00ff */
[----:B------:R-:W-:Y:S02]  /*5cf0*/  UIMAD.WIDE.U32 UR6, UR37, UR15, URZ ;  /* 0x0000000f250672a5 */ /* 0x000fe4000f8e00ff */
[----:B------:R-:W-:Y:S03]  /*5d00*/  @!UP0 UISETP.NE.AND UP1, UPT, UR14, 0x1, UPT ;  /* 0x000000010e00888c */ /* 0x000fe6000bf25270 */
[----:B------:R-:W-:Y:S01]  /*5d10*/  @!UP0 UMOV UR4, UR9 ;  /* 0x0000000900048c82 */ /* 0x000fe20008000000 */
[----:B--2---:R-:W-:Y:S02]  /*5d20*/  @!UP0 UISETP.NE.AND UP2, UPT, UR5, 0x1, UPT ;  /* 0x000000010500888c */ /* 0x004fe4000bf45270 */
[----:B------:R-:W-:Y:S01]  /*5d30*/  @!UP0 USHF.R.U32.HI UR4, URZ, UR13, UR4 ;  /* 0x0000000dff048299 */ /* 0x000fe20008011604 */
[----:B------:R-:W-:Y:S02]  /*5d40*/  @!UP0 UMOV UR6, UR7 ;  /* 0x0000000700068c82 */ /* 0x000fe40008000000 */
[----:B---3--:R-:W-:Y:S02]  /*5d50*/  @!UP0 USHF.R.U32.HI UR6, URZ, UR10, UR6 ;  /* 0x0000000aff068299 */ /* 0x008fe40008011606 */
[----:B------:R-:W-:Y:S02]  /*5d60*/  @!UP0 USEL UR7, UR38, UR4, !UP2 ;  /* 0x0000000426078287 */ /* 0x000fe4000d000000 */
[----:B------:R-:W-:Y:S04]  /*5d70*/  @!UP0 USEL UR6, UR37, UR6, !UP1 ;  /* 0x0000000625068287 */ /* 0x000fe8000c800000 */
[----:B------:R-:W-:Y:S02]  /*5d80*/  @!UP0 UIADD3 UR4, UPT, UPT, -UR7, UR6, URZ ;  /* 0x0000000607048290 */ /* 0x000fe4000fffe1ff */
[----:B------:R-:W-:Y:S02]  /*5d90*/  @!UP0 UIADD3 UR6, UPT, UPT, UR7, -UR6, URZ ;  /* 0x8000000607068290 */ /* 0x000fe4000fffe0ff */
[----:B------:R-:W-:Y:S02]  /*5da0*/  @!UP0 UIMAD UR38, UR4, UR5, UR38 ;  /* 0x00000005042682a4 */ /* 0x000fe4000f8e0226 */
[----:B------:R-:W-:Y:S02]  /*5db0*/  @!UP0 UIMAD UR37, UR6, UR14, UR37 ;  /* 0x0000000e062582a4 */ /* 0x000fe4000f8e0225 */
[----:B------:R-:W-:Y:S09]  /*5dc0*/  ULOP3.LUT UP0, URZ, UR11, 0x1b0, URZ, 0xc0, !UPT ;  /* 0x000001b00bff7892 */ /* 0x000ff2000f80c0ff */
[----:B------:R-:W-:Y:S05]  /*5dd0*/  BRA.U !UP0, `(.L_x_94) ;  /* 0x00000001087c7547 */ /* 0x000fea000b800000 */
[----:B------:R-:W1:Y:S01]  /*5de0*/  LDCU.64 UR8, c[0x4][0x80] ;  /* 0x01001000ff0877ac */ /* 0x000e620008000a00 */
[----:B------:R-:W-:Y:S01]  /*5df0*/  MOV R2, 0x0 ;  /* 0x0000000000027802 */ /* 0x000fe20000000f00 */
[----:B------:R-:W-:Y:S02]  /*5e00*/  HFMA2 R12, -RZ, RZ, 0, 5.9604644775390625e-08 ;  /* 0x00000001ff0c7431 */ /* 0x000fe400000001ff */
[----:B------:R-:W-:Y:S01]  /*5e10*/  IMAD.MOV.U32 R8, RZ, RZ, 0x70 ;  /* 0x00000070ff087424 */ /* 0x000fe200078e00ff */
[----:B------:R2:W3:Y:S01]  /*5e20*/  LDC.64 R14, c[0x4][R2] ;  /* 0x01000000020e7b82 */ /* 0x0004e20000000a00 */
[----:B------:R-:W4:Y:S01]  /*5e30*/  LDCU.64 UR6, c[0x4][0x88] ;  /* 0x01001100ff0677ac */ /* 0x000f220008000a00 */
[----:B------:R-:W-:Y:S01]  /*5e40*/  IMAD.MOV.U32 R13, RZ, RZ, RZ ;  /* 0x000000ffff0d7224 */ /* 0x000fe200078e00ff */
[----:B------:R-:W2:Y:S01]  /*5e50*/  LDCU.64 UR4, c[0x4][0x8] ;  /* 0x01000100ff0477ac */ /* 0x000ea20008000a00 */
[----:B-1----:R-:W-:Y:S01]  /*5e60*/  MOV R5, UR9 ;  /* 0x0000000900057c02 */ /* 0x002fe20008000f00 */
[----:B------:R-:W-:Y:S01]  /*5e70*/  IMAD.U32 R4, RZ, RZ, UR8 ;  /* 0x00000008ff047e24 */ /* 0x000fe2000f8e00ff */
[----:B----4-:R-:W-:Y:S01]  /*5e80*/  MOV R7, UR7 ;  /* 0x0000000700077c02 */ /* 0x010fe20008000f00 */
[----:B------:R-:W-:Y:S01]  /*5e90*/  IMAD.U32 R6, RZ, RZ, UR6 ;  /* 0x00000006ff067e24 */ /* 0x000fe2000f8e00ff */
[----:B--2---:R-:W-:Y:S01]  /*5ea0*/  MOV R11, UR5 ;  /* 0x00000005000b7c02 */ /* 0x004fe20008000f00 */
[----:B------:R-:W-:Y:S02]  /*5eb0*/  IMAD.U32 R10, RZ, RZ, UR4 ;  /* 0x00000004ff0a7e24 */ /* 0x000fe4000f8e00ff */
[----:B------:R-:W-:Y:S07]  /*5ec0*/  LEPC R20, `(.L_x_95) ;  /* 0x000000001014794e */ /* 0x000fee0000000000 */
[----:B---3-5:R-:W-:Y:S05]  /*5ed0*/  CALL.ABS.NOINC R14 ;  /* 0x000000000e007343 */ /* 0x028fea0003c00000 */
.L_x_95:
[----:B------:R-:W1:Y:S01]  /*5ee0*/  LDCU.64 UR8, c[0x4][0x80] ;  /* 0x01001000ff0877ac */ /* 0x000e620008000a00 */
[----:B------:R-:W2:Y:S01]  /*5ef0*/  LDC.64 R2, c[0x4][R2] ;  /* 0x0100000002027b82 */ /* 0x000ea20000000a00 */
[----:B------:R-:W-:Y:S02]  /*5f00*/  HFMA2 R12, -RZ, RZ, 0, 5.9604644775390625e-08 ;  /* 0x00000001ff0c7431 */ /* 0x000fe400000001ff */
[----:B------:R-:W-:Y:S02]  /*5f10*/  IMAD.MOV.U32 R8, RZ, RZ, 0x70 ;  /* 0x00000070ff087424 */ /* 0x000fe400078e00ff */
[----:B------:R-:W-:Y:S01]  /*5f20*/  IMAD.MOV.U32 R13, RZ, RZ, RZ ;  /* 0x000000ffff0d7224 */ /* 0x000fe200078e00ff */
[----:B------:R-:W3:Y:S01]  /*5f30*/  LDCU.64 UR6, c[0x4][0x88] ;  /* 0x01001100ff0677ac */ /* 0x000ee20008000a00 */
[----:B------:R-:W4:Y:S01]  /*5f40*/  LDCU.64 UR4, c[0x4][0x8] ;  /* 0x01000100ff0477ac */ /* 0x000f220008000a00 */
[----:B-1----:R-:W-:Y:S02]  /*5f50*/  MOV R4, UR8 ;  /* 0x0000000800047c02 */ /* 0x002fe40008000f00 */
[----:B------:R-:W-:Y:S02]  /*5f60*/  MOV R5, UR9 ;  /* 0x0000000900057c02 */ /* 0x000fe40008000f00 */
[----:B---3--:R-:W-:Y:S01]  /*5f70*/  MOV R7, UR7 ;  /* 0x0000000700077c02 */ /* 0x008fe20008000f00 */
[----:B------:R-:W-:Y:S01]  /*5f80*/  IMAD.U32 R6, RZ, RZ, UR6 ;  /* 0x00000006ff067e24 */ /* 0x000fe2000f8e00ff */
[----:B----4-:R-:W-:Y:S01]  /*5f90*/  MOV R11, UR5 ;  /* 0x00000005000b7c02 */ /* 0x010fe20008000f00 */
[----:B------:R-:W-:Y:S02]  /*5fa0*/  IMAD.U32 R10, RZ, RZ, UR4 ;  /* 0x00000004ff0a7e24 */ /* 0x000fe4000f8e00ff */
[----:B------:R-:W-:Y:S07]  /*5fb0*/  LEPC R20, `(.L_x_94) ;  /* 0x000000001014794e */ /* 0x000fee0000000000 */
[----:B--2---:R-:W-:Y:S05]  /*5fc0*/  CALL.ABS.NOINC R2 ;  /* 0x0000000002007343 */ /* 0x004fea0003c00000 */
.L_x_94:
[----:B------:R-:W-:Y:S02]  /*5fd0*/  R2UR UR6, R49 ;  /* 0x00000000310672ca */ /* 0x000fe400000e0000 */
[----:B------:R-:W-:Y:S02]  /*5fe0*/  R2UR UR5, R57 ;  /* 0x00000000390572ca */ /* 0x000fe400000e0000 */
[----:B------:R-:W-:Y:S02]  /*5ff0*/  R2UR UR4, R56 ;  /* 0x00000000380472ca */ /* 0x000fe400000e0000 */
[----:B------:R-:W-:Y:S02]  /*6000*/  ISETP.NE.U32.AND P4, PT, R42, RZ, PT ;  /* 0x000000ff2a00720c */ /* 0x000fe40003f85070 */
[----:B------:R-:W-:Y:S02]  /*6010*/  ISETP.NE.U32.AND P2, PT, RZ, UR60, PT ;  /* 0x0000003cff007c0c */ /* 0x000fe4000bf45070 */
[----:B------:R-:W-:Y:S02]  /*6020*/  ISETP.NE.AND.EX P4, PT, R43, RZ, PT, P4 ;  /* 0x000000ff2b00720c */ /* 0x000fe40003f85340 */
[----:B------:R-:W-:Y:S01]  /*6030*/  ISETP.NE.AND.EX P2, PT, RZ, UR61, PT, P2 ;  /* 0x0000003dff007c0c */ /* 0x000fe2000bf45320 */
[----:B------:R-:W-:Y:S02]  /*6040*/  UISETP.NE.AND UP2, UPT, UR6, URZ, UPT ;  /* 0x000000ff0600728c */ /* 0x000fe4000bf45270 */
[----:B------:R-:W-:Y:S04]  /*6050*/  UISETP.NE.U32.AND UP0, UPT, UR5, URZ, UPT ;  /* 0x000000ff0500728c */ /* 0x000fe8000bf05070 */
[----:B------:R-:W-:Y:S01]  /*6060*/  UISETP.NE.AND.EX UP1, UPT, UR4, URZ, UPT, UP0 ;  /* 0x000000ff0400728c */ /* 0x000fe2000bf25300 */
[----:B------:R-:W-:Y:S01]  /*6070*/  PLOP3.LUT P1, PT, PT, PT, UP2, 0x80, 0x8 ;  /* 0x000000000008781c */ /* 0x000fe20003f2f028 */
[----:B------:R-:W-:Y:S03]  /*6080*/  UPLOP3.LUT UP0, UPT, UPT, UPT, UPT, 0x40, 0x4 ;  /* 0x000000000004789c */ /* 0x000fe60003f0e870 */
[----:B------:R-:W-:Y:S06]  /*6090*/  @UP2 UPLOP3.LUT UP0, UPT, UPT, UPT, UP1, 0x80, 0x8 ;  /* 0x000000000008289c */ /* 0x000fec0003f0f010 */
[----:B------:R-:W-:Y:S01]  /*60a0*/  PLOP3.LUT P0, PT, PT, PT, UP0, 0x80, 0x8 ;  /* 0x000000000008781c */ /* 0x000fe20003f0f008 */
[----:B------:R-:W-:Y:S01]  /*60b0*/  @!UPT UIADD3 URZ, UPT, UPT, URZ, URZ, URZ ;  /* 0x000000fffffff290 */ /* 0x000fe2000fffe0ff */
[----:B------:R-:W-:Y:S11]  /*60c0*/  BRA.U !UP1, `(.L_x_96) ;  /* 0x0000000109407547 */ /* 0x000ff6000b800000 */
[----:B------:R-:W-:Y:S01]  /*60d0*/  UISETP.NE.U32.AND UP0, UPT, UR60, URZ, UPT ;  /* 0x000000ff3c00728c */ /* 0x000fe2000bf05070 */
[----:B------:R-:W-:Y:S01]  /*60e0*/  R2UR UR6, R57 ;  /* 0x00000000390672ca */ /* 0x000fe200000e0000 */
[----:B------:R-:W1:Y:S01]  /*60f0*/  LDCU.64 UR8, c[0x0][0x358] ;  /* 0x00006b00ff0877ac */ /* 0x000e620008000a00 */
[----:B------:R-:W-:Y:S02]  /*6100*/  HFMA2 R45, -RZ, RZ, 0, 5.9604644775390625e-08 ;  /* 0x00000001ff2d7431 */ /* 0x000fe400000001ff */
[----:B------:R-:W-:Y:S01]  /*6110*/  IMAD.MOV.U32 R0, RZ, RZ, 0x1 ;  /* 0x00000001ff007424 */ /* 0x000fe200078e00ff */
[----:B------:R-:W-:Y:S06]  /*6120*/  UISETP.NE.AND.EX UP0, UPT, UR61, URZ, UPT, UP0 ;  /* 0x000000ff3d00728c */ /* 0x000fec000bf05300 */
[----:B------:R-:W-:Y:S05]  /*6130*/  PLOP3.LUT P3, PT, PT, PT, UP0, 0x80, 0x8 ;  /* 0x000000000008781c */ /* 0x000fea0003f6f008 */
[----:B------:R-:W2:Y:S01]  /*6140*/  @UP0 LDCU.64 UR4, c[0x0][0x888] ;  /* 0x00011100ff0407ac */ /* 0x000ea20008000a00 */
[----:B------:R-:W-:Y:S07]  /*6150*/  @UP0 UIMAD UR6, UR36, UR6, URZ ;  /* 0x00000006240602a4 */ /* 0x000fee000f8e02ff */
[----:B------:R-:W-:Y:S01]  /*6160*/  @!P3 PRMT R45, R0, 0x7610, R45 ;  /* 0x00007610002db816 */ /* 0x000fe2000000002d */
[----:B--2---:R-:W-:Y:S06]  /*6170*/  @UP0 UIMAD.WIDE UR4, UR6, 0x4, UR4 ;  /* 0x00000004060408a5 */ /* 0x004fec000f8e0204 */
[----:B-----5:R-:W-:Y:S02]  /*6180*/  IMAD.U32 R26, RZ, RZ, UR4 ;  /* 0x00000004ff1a7e24 */ /* 0x020fe4000f8e00ff */
[----:B------:R-:W-:Y:S03]  /*6190*/  IMAD.U32 R27, RZ, RZ, UR5 ;  /* 0x00000005ff1b7e24 */ /* 0x000fe6000f8e00ff */
[----:B------:R-:W2:Y:S02]  /*61a0*/  @!UP0 LDCU UR4, c[0x0][0x880] ;  /* 0x00011000ff0487ac */ /* 0x000ea40008000800 */
[----:B-1----:R1:W5:Y:S02]  /*61b0*/  @P3 LDG.E R26, desc[UR8][R26.64] ;  /* 0x000000081a1a3981 */ /* 0x002364000c1e1900 */
[----:B-12---:R-:W-:Y:S02]  /*61c0*/  @!P3 MOV R26, UR4 ;  /* 0x00000004001abc02 */ /* 0x006fe40008000f00 */
.L_x_96:
[----:B------:R-:W-:Y:S05]  /*61d0*/  @!P4 BRA `(.L_x_97) ;  /* 0x000000000024c947 */ /* 0x000fea0003800000 */
[----:B------:R-:W-:Y:S01]  /*61e0*/  ISETP.NE.U32.AND P3, PT, R40, RZ, PT ;  /* 0x000000ff2800720c */ /* 0x000fe20003f65070 */
[----:B------:R-:W1:Y:S03]  /*61f0*/  LDCU.64 UR4, c[0x0][0x358] ;  /* 0x00006b00ff0477ac */ /* 0x000e660008000a00 */
[----:B------:R-:W-:Y:S11]  /*6200*/  ISETP.NE.AND.EX P3, PT, R41, RZ, PT, P3 ;  /* 0x000000ff2900720c */ /* 0x000ff60003f65330 */
[----:B------:R-:W-:Y:S02]  /*6210*/  @!UPT UIADD3 URZ, UPT, UPT, URZ, URZ, URZ ;  /* 0x000000fffffff290 */ /* 0x000fe4000fffe0ff */
[----:B------:R-:W2:Y:S01]  /*6220*/  @P3 LDC.64 R2, c[0x0][0x8a8] ;  /* 0x00022a00ff023b82 */ /* 0x000ea20000000a00 */
[----:B------:R-:W-:Y:S04]  /*6230*/  @P3 IMAD R0, R42, UR36, RZ ;  /* 0x000000242a003c24 */ /* 0x000fe8000f8e02ff */
[----:B--2---:R-:W-:Y:S05]  /*6240*/  @P3 IMAD.WIDE R2, R0, 0x4, R2 ;  /* 0x0000000400023825 */ /* 0x004fea00078e0202 */
[----:B-1---5:R1:W5:Y:S02]  /*6250*/  @P3 LDG.E R24, desc[UR4][R2.64] ;  /* 0x0000000402183981 */ /* 0x022364000c1e1900 */
[----:B-1----:R-:W2:Y:S02]  /*6260*/  @!P3 LDC R24, c[0x0][0x8a0] ;  /* 0x00022800ff18bb82 */ /* 0x002ea40000000800 */
.L_x_97:
[----:B-----5:R-:W-:Y:S01]  /*6270*/  FSETP.NEU.AND P3, PT, R26, RZ, PT ;  /* 0x000000ff1a00720b */ /* 0x020fe20003f6d000 */
[----:B------:R-:W-:Y:S01]  /*6280*/  IMAD.U32 R2, RZ, RZ, UR46 ;  /* 0x0000002eff027e24 */ /* 0x000fe2000f8e00ff */
[----:B------:R-:W-:Y:S01]  /*6290*/  SEL R5, RZ, 0xffffffff, P2 ;  /* 0xffffffffff057807 */ /* 0x000fe20001000000 */
[----:B------:R-:W-:Y:S01]  /*62a0*/  ULOP3.LUT UR4, UR55, 0x1, URZ, 0x3c, !UPT ;  /* 0x0000000137047892 */ /* 0x000fe2000f8e3cff */
[----:B------:R-:W-:Y:S01]  /*62b0*/  @P1 LOP3.LUT P2, RZ, R45, 0xff, RZ, 0xc0, !PT ;  /* 0x000000ff2dff1812 */ /* 0x000fe2000784c0ff */
[----:B------:R-:W-:Y:S01]  /*62c0*/  BSSY B1, `(.L_x_98) ;  /* 0x000003d000017945 */ /* 0x000fe20003800000 */
[----:B------:R-:W-:Y:S01]  /*62d0*/  @P1 SEL R0, RZ, 0xffffffff, P3 ;  /* 0xffffffffff001807 */ /* 0x000fe20001800000 */
[----:B------:R-:W-:Y:S01]  /*62e0*/  IMAD.MOV.U32 R65, RZ, RZ, 0x1 ;  /* 0x00000001ff417424 */ /* 0x000fe200078e00ff */
[----:B------:R-:W-:Y:S01]  /*62f0*/  LEA R2, R2, UR44, 0x3 ;  /* 0x0000002c02027c11 */ /* 0x000fe2000f8e18ff */
[----:B------:R-:W-:Y:S01]  /*6300*/  IMAD.U32 R63, RZ, RZ, UR4 ;  /* 0x00000004ff3f7e24 */ /* 0x000fe2000f8e00ff */
[----:B------:R-:W-:Y:S01]  /*6310*/  @P0 SEL R0, R5, R0, !P2 ;  /* 0x0000000005000207 */ /* 0x000fe20005000000 */
[----:B------:R-:W-:Y:S01]  /*6320*/  IMAD.U32 R64, RZ, RZ, UR46 ;  /* 0x0000002eff407e24 */ /* 0x000fe2000f8e00ff */
[----:B------:R-:W-:Y:S02]  /*6330*/  LEA R27, R22, UR44, 0x3 ;  /* 0x0000002c161b7c11 */ /* 0x000fe4000f8e18ff */
[----:B------:R-:W-:Y:S02]  /*6340*/  CS2R R38, SRZ ;  /* 0x0000000000267805 */ /* 0x000fe4000001ff00 */
[----:B------:R-:W-:Y:S02]  /*6350*/  @P1 LOP3.LUT R0, R0, 0x1, RZ, 0xc0, !PT ;  /* 0x0000000100001812 */ /* 0x000fe400078ec0ff */
[----:B------:R-:W-:Y:S02]  /*6360*/  CS2R R36, SRZ ;  /* 0x0000000000247805 */ /* 0x000fe4000001ff00 */
[----:B------:R-:W-:Y:S02]  /*6370*/  SHF.L.U32 R3, R53, 0x1f, RZ ;  /* 0x0000001f35037819 */ /* 0x000fe400000006ff */
[----:B------:R-:W-:Y:S02]  /*6380*/  CS2R R30, SRZ ;  /* 0x00000000001e7805 */ /* 0x000fe4000001ff00 */
[----:B------:R-:W-:Y:S02]  /*6390*/  ISETP.NE.U32.OR P5, PT, R0, 0x1, !P1 ;  /* 0x000000010000780c */ /* 0x000fe40004fa5470 */
[----:B------:R-:W-:Y:S02]  /*63a0*/  CS2R R28, SRZ ;  /* 0x00000000001c7805 */ /* 0x000fe4000001ff00 */
[----:B------:R-:W-:Y:S02]  /*63b0*/  PLOP3.LUT P2, PT, PT, PT, UP1, 0x80, 0x8 ;  /* 0x000000000008781c */ /* 0x000fe40003f4f018 */
[----:B------:R-:W-:Y:S02]  /*63c0*/  LEA.HI R25, R22, R22, RZ, 0x1 ;  /* 0x0000001616197211 */ /* 0x000fe400078f08ff */
[----:B------:R-:W-:Y:S02]  /*63d0*/  LOP3.LUT P4, R50, R45, 0xff, RZ, 0xc0, !PT ;  /* 0x000000ff2d327812 */ /* 0x000fe4000788c0ff */
[----:B------:R-:W-:Y:S02]  /*63e0*/  SEL R4, RZ, 0xffffffff, P3 ;  /* 0xffffffffff047807 */ /* 0x000fe40001800000 */
[----:B------:R-:W-:Y:S02]  /*63f0*/  P2R R61, PR, RZ, 0x20 ;  /* 0x00000020ff3d7803 */ /* 0x000fe40000000000 */
[----:B------:R-:W-:Y:S03]  /*6400*/  @P5 SHF.L.U32 R0, R63, 0x1f, RZ ;  /* 0x0000001f3f005819 */ /* 0x000fe600000006ff */
[----:B------:R-:W-:Y:S01]  /*6410*/  @P2 SEL R4, R5, R4, !P4 ;  /* 0x0000000405042207 */ /* 0x000fe20006000000 */
[----:B------:R1:W3:Y:S03]  /*6420*/  @P5 SYNCS.PHASECHK.TRANS64.TRYWAIT P1, [R2+URZ+0x50], R0 ;  /* 0x00005000020055a7 */ /* 0x0002e600080211ff */
[----:B------:R-:W-:Y:S04]  /*6430*/  LOP3.LUT R4, R4, 0x1, RZ, 0xc0, !PT ;  /* 0x0000000104047812 */ /* 0x000fe800078ec0ff */
[----:B------:R-:W-:Y:S04]  /*6440*/  ISETP.NE.U32.AND P2, PT, R4, 0x1, PT ;  /* 0x000000010400780c */ /* 0x000fe80003f45070 */
[----:B------:R-:W-:Y:S01]  /*6450*/  P2R R66, PR, RZ, 0x4 ;  /* 0x00000004ff427803 */ /* 0x000fe20000000000 */
[----:B------:R4:W2:Y:S01]  /*6460*/  SYNCS.PHASECHK.TRANS64.TRYWAIT P0, [R27+URZ+0xb0], R3 ;  /* 0x0000b0031b0075a7 */ /* 0x0008a200080011ff */
[C---:B-1----:R-:W-:Y:S01]  /*6470*/  IMAD.SHL.U32 R0, R25.reuse, 0x20, RZ ;  /* 0x0000002019007824 */ /* 0x042fe200078e00ff */
[----:B------:R-:W-:Y:S04]  /*6480*/  LOP3.LUT R25, R25, 0xffe, RZ, 0xc0, !PT ;  /* 0x00000ffe19197812 */ /* 0x000fe800078ec0ff */
[----:B------:R-:W-:Y:S01]  /*6490*/  LOP3.LUT R0, R0, 0xffffffc0, RZ, 0xc0, !PT ;  /* 0xffffffc000007812 */ /* 0x000fe200078ec0ff */
[----:B------:R-:W-:Y:S04]  /*64a0*/  IMAD.IADD R25, R22, 0x1, -R25 ;  /* 0x0000000116197824 */ /* 0x000fe800078e0a19 */
[----:B------:R-:W-:Y:S04]  /*64b0*/  IMAD.IADD R0, R23, 0x1, R0 ;  /* 0x0000000117007824 */ /* 0x000fe800078e0200 */
[----:B------:R-:W-:Y:S01]  /*64c0*/  IMAD R25, R25, 0x100000, R0 ;  /* 0x0010000019197824 */ /* 0x000fe200078e0200 */
[----:B---3--:R-:W-:Y:S01]  /*64d0*/  @P5 SEL R65, RZ, 0x1, !P1 ;  /* 0x00000001ff415807 */ /* 0x008fe20004800000 */
[----:B----4-:R-:W-:Y:S06]  /*64e0*/  @!P5 BRA `(.L_x_99) ;  /* 0x000000000068d947 */ /* 0x010fec0003800000 */
[----:B------:R-:W-:Y:S01]  /*64f0*/  HFMA2 R31, -RZ, RZ, 0, 0 ;  /* 0x00000000ff1f7431 */ /* 0x000fe200000001ff */
[----:B------:R-:W-:Y:S01]  /*6500*/  ISETP.NE.AND P1, PT, R65, RZ, PT ;  /* 0x000000ff4100720c */ /* 0x000fe20003f25270 */
[----:B------:R-:W-:Y:S01]  /*6510*/  IMAD.U32 R0, RZ, RZ, UR46 ;  /* 0x0000002eff007e24 */ /* 0x000fe2000f8e00ff */
[----:B------:R-:W-:Y:S11]  /*6520*/  BSSY B0, `(.L_x_100) ;  /* 0x0000005000007945 */ /* 0x000ff60003800000 */
[----:B------:R-:W-:Y:S05]  /*6530*/  @P1 BRA `(.L_x_101) ;  /* 0x00000000000c1947 */ /* 0x000fea0003800000 */
[----:B------:R-:W-:Y:S04]  /*6540*/  SHF.L.U32 R4, R63, 0x1f, RZ ;  /* 0x0000001f3f047819 */ /* 0x000fe800000006ff */
[----:B------:R-:W1:Y:S02]  /*6550*/  SYNCS.PHASECHK.TRANS64.TRYWAIT P1, [R2+URZ+0x50], R4 ;  /* 0x00005004020075a7 */ /* 0x000e6400080211ff */
[----:B-1----:R-:W-:Y:S05]  /*6560*/  @!P1 BRA `(.L_x_102) ;  /* 0x0000001c00cc9947 */ /* 0x002fea0003800000 */
.L_x_101:
[----:B------:R-:W-:Y:S05]  /*6570*/  BSYNC B0 ;  /* 0x0000000000007941 */ /* 0x000fea0003800000 */
.L_x_100:
[----:B------:R-:W-:Y:S01]  /*6580*/  ISETP.NE.AND P1, PT, R66, RZ, PT ;  /* 0x000000ff4200720c */ /* 0x000fe20003f25270 */
[----:B------:R-:W-:Y:S01]  /*6590*/  IMAD.MOV.U32 R30, RZ, RZ, RZ ;  /* 0x000000ffff1e7224 */ /* 0x000fe200078e00ff */
[----:B------:R-:W-:Y:S02]  /*65a0*/  CS2R R28, SRZ ;  /* 0x00000000001c7805 */ /* 0x000fe4000001ff00 */
[----:B------:R-:W-:Y:S02]  /*65b0*/  CS2R R38, SRZ ;  /* 0x0000000000267805 */ /* 0x000fe4000001ff00 */
[----:B------:R-:W-:Y:S07]  /*65c0*/  CS2R R36, SRZ ;  /* 0x0000000000247805 */ /* 0x000fee000001ff00 */
[----:B-1----:R-:W-:Y:S01]  /*65d0*/  @P1 IMAD R2, R0, 0x800, R44 ;  /* 0x0000080000021824 */ /* 0x002fe200078e022c */
[----:B------:R-:W-:Y:S05]  /*65e0*/  @P1 WARPSYNC.ALL ;  /* 0x0000000000001948 */ /* 0x000fea0003800000 */
[----:B------:R-:W-:Y:S01]  /*65f0*/  @P1 LEA R2, R2, UR44, 0x1 ;  /* 0x0000002c02021c11 */ /* 0x000fe2000f8e08ff */
[----:B------:R-:W-:Y:S04]  /*6600*/  UIADD3 UR4, UPT, UPT, UR46, 0x1, URZ ;  /* 0x000000012e047890 */ /* 0x000fe8000fffe0ff */
[----:B------:R1:W3:Y:S01]  /*6610*/  @P1 LDSM.16.M88.4 R28, [R2+0x200] ;  /* 0x00020000021c183b */ /* 0x0002e20000000200 */
[----:B------:R-:W-:Y:S01]  /*6620*/  UISETP.NE.AND UP0, UPT, UR4, 0x3, UPT ;  /* 0x000000030400788c */ /* 0x000fe2000bf05270 */
[----:B------:R-:W-:Y:S03]  /*6630*/  @P1 IMAD R0, R54, 0x2, R2 ;  /* 0x0000000236001824 */ /* 0x000fe600078e0202 */
[----:B------:R-:W-:Y:S02]  /*6640*/  USEL UR5, URZ, 0x1, UP0 ;  /* 0x00000001ff057887 */ /* 0x000fe40008000000 */
[----:B------:R1:W4:Y:S01]  /*6650*/  @P1 LDSM.16.M88.4 R36, [R0+0x200] ;  /* 0x000200000024183b */ /* 0x0003220000000200 */
[----:B------:R-:W-:Y:S03]  /*6660*/  USEL UR4, UR4, URZ, UP0 ;  /* 0x000000ff04047287 */ /* 0x000fe60008000000 */
[----:B------:R-:W-:Y:S03]  /*6670*/  LOP3.LUT R63, R63, UR5, RZ, 0x3c, !PT ;  /* 0x000000053f3f7c12 */ /* 0x000fe6000f8e3cff */
[----:B------:R-:W-:Y:S02]  /*6680*/  IMAD.U32 R64, RZ, RZ, UR4 ;  /* 0x00000004ff407e24 */ /* 0x000fe4000f8e00ff */
.L_x_99:
[----:B------:R-:W-:Y:S05]  /*6690*/  BSYNC B1 ;  /* 0x0000000000017941 */ /* 0x000fea0003800000 */
.L_x_98:
[----:B-1----:R-:W-:Y:S04]  /*66a0*/  SHF.R.U32.HI R0, RZ, 0x15, R25 ;  /* 0x00000015ff007819 */ /* 0x002fe80000011619 */
[----:B------:R-:W-:Y:S01]  /*66b0*/  LOP3.LUT P1, RZ, R0, 0x3, R46, 0x48, !PT ;  /* 0x0000000300ff7812 */ /* 0x000fe2000782482e */
[----:B------:R-:W-:Y:S01]  /*66c0*/  @!UPT UIADD3 URZ, UPT, UPT, URZ, URZ, URZ ;  /* 0x000000fffffff290 */ /* 0x000fe2000fffe0ff */
[----:B--2---:R-:W-:Y:S11]  /*66d0*/  @P0 BRA `(.L_x_103) ;  /* 0x0000000000080947 */ /* 0x004ff60003800000 */
[----:B------:R-:W1:Y:S02]  /*66e0*/  SYNCS.PHASECHK.TRANS64.TRYWAIT P0, [R27+URZ+0xb0], R3 ;  /* 0x0000b0031b0075a7 */ /* 0x000e6400080011ff */
[----:B-1----:R-:W-:Y:S05]  /*66f0*/  @!P0 BRA `(.L_x_104) ;  /* 0x0000001c007c8947 */ /* 0x002fea0003800000 */
.L_x_103:
[----:B------:R-:W-:Y:S05]  /*6700*/  @!P1 BRA `(.L_x_105) ;  /* 0x0000000000409947 */ /* 0x000fea0003800000 */
[----:B------:R-:W2:Y:S01]  /*6710*/  LDCU.64 UR8, c[0x4][0x70] ;  /* 0x01000e00ff0877ac */ /* 0x000ea20008000a00 */
[----:B-1----:R-:W-:Y:S01]  /*6720*/  MOV R3, 0x0 ;  /* 0x0000000000037802 */ /* 0x002fe20000000f00 */
[----:B------:R-:W-:Y:S02]  /*6730*/  HFMA2 R12, -RZ, RZ, 0, 5.9604644775390625e-08 ;  /* 0x00000001ff0c7431 */ /* 0x000fe400000001ff */
[----:B------:R-:W-:Y:S02]  /*6740*/  IMAD.MOV.U32 R8, RZ, RZ, 0x192 ;  /* 0x00000192ff087424 */ /* 0x000fe400078e00ff */
[----:B------:R-:W-:Y:S01]  /*6750*/  IMAD.MOV.U32 R13, RZ, RZ, RZ ;  /* 0x000000ffff0d7224 */ /* 0x000fe200078e00ff */
[----:B------:R-:W1:Y:S01]  /*6760*/  LDCU.64 UR6, c[0x4][0x78] ;  /* 0x01000f00ff0677ac */ /* 0x000e620008000a00 */
[----:B------:R-:W3:Y:S01]  /*6770*/  LDC.64 R2, c[0x4][R3] ;  /* 0x0100000003027b82 */ /* 0x000ee20000000a00 */
[----:B------:R-:W5:Y:S01]  /*6780*/  LDCU.64 UR4, c[0x4][0x10] ;  /* 0x01000200ff0477ac */ /* 0x000f620008000a00 */
[----:B--2---:R-:W-:Y:S01]  /*6790*/  MOV R5, UR9 ;  /* 0x0000000900057c02 */ /* 0x004fe20008000f00 */
[----:B------:R-:W-:Y:S01]  /*67a0*/  IMAD.U32 R4, RZ, RZ, UR8 ;  /* 0x00000008ff047e24 */ /* 0x000fe2000f8e00ff */
[----:B-1----:R-:W-:Y:S01]  /*67b0*/  MOV R7, UR7 ;  /* 0x0000000700077c02 */ /* 0x002fe20008000f00 */
[----:B------:R-:W-:Y:S01]  /*67c0*/  IMAD.U32 R6, RZ, RZ, UR6 ;  /* 0x00000006ff067e24 */ /* 0x000fe2000f8e00ff */
[----:B-----5:R-:W-:Y:S01]  /*67d0*/  MOV R11, UR5 ;  /* 0x00000005000b7c02 */ /* 0x020fe20008000f00 */
[----:B------:R-:W-:Y:S02]  /*67e0*/  IMAD.U32 R10, RZ, RZ, UR4 ;  /* 0x00000004ff0a7e24 */ /* 0x000fe4000f8e00ff */
[----:B------:R-:W-:Y:S07]  /*67f0*/  LEPC R20, `(.L_x_105) ;  /* 0x000000001014794e */ /* 0x000fee0000000000 */
[----:B---34-:R-:W-:Y:S05]  /*6800*/  CALL.ABS.NOINC R2 ;  /* 0x0000000002007343 */ /* 0x018fea0003c00000 */
.L_x_105:
[----:B------:R-:W-:Y:S05]  /*6810*/  WARPSYNC.ALL ;  /* 0x0000000000007948 */ /* 0x000fea0003800000 */
[----:B------:R-:W-:Y:S01]  /*6820*/  R2UR UR4, R25 ;  /* 0x00000000190472ca */ /* 0x000fe200000e0000 */
[----:B-1-3--:R-:W-:Y:S01]  /*6830*/  HADD2.F32 R3, -RZ, R28.H0_H0 ;  /* 0x2000001cff037230 */ /* 0x00afe20000004100 */
[----:B------:R-:W-:Y:S01]  /*6840*/  SHF.L.U32 R62, R54, 0x1, RZ ;  /* 0x00000001363e7819 */ /* 0x000fe200000006ff */
[----:B------:R-:W-:Y:S01]  /*6850*/  HADD2.F32 R20, -RZ, R30.H0_H0 ;  /* 0x2000001eff147230 */ /* 0x000fe20000004100 */
[----:B------:R-:W-:Y:S01]  /*6860*/  ISETP.NE.AND P0, PT, R55, RZ, PT ;  /* 0x000000ff3700720c */ /* 0x000fe20003f05270 */
[----:B------:R-:W-:Y:S08]  /*6870*/  BSSY.RECONVERGENT B0, `(.L_x_106) ;  /* 0x000004e000007945 */ /* 0x000ff00003800200 */
[----:B------:R-:W1:Y:S02]  /*6880*/  LDTM.16dp256bit.x4 R4, tmem[UR4] ;  /* 0x00000004000479ee */ /* 0x000e640008120000 */
[C---:B-1----:R-:W-:Y:S01]  /*6890*/  FMUL R0, R24.reuse, R4 ;  /* 0x0000000418007220 */ /* 0x042fe20000400000 */
[----:B------:R-:W-:Y:S02]  /*68a0*/  HADD2.F32 R4, -RZ, R28.H1_H1 ;  /* 0x3000001cff047230 */ /* 0x000fe40000004100 */
[----:B------:R-:W-:Y:S01]  /*68b0*/  FMUL R2, R24, R5 ;  /* 0x0000000518027220 */ /* 0x000fe20000400000 */
[--C-:B------:R-:W-:Y:S02]  /*68c0*/  HADD2.F32 R5, -RZ, R29.reuse.H0_H0 ;  /* 0x2000001dff057230 */ /* 0x100fe40000004100 */
[----:B------:R-:W-:Y:S01]  /*68d0*/  FFMA R0, R26, R3, R0 ;  /* 0x000000031a007223 */ /* 0x000fe20000000000 */
[----:B------:R-:W-:Y:S01]  /*68e0*/  FMUL R3, R24, R6 ;  /* 0x0000000618037220 */ /* 0x000fe20000400000 */
[----:B------:R-:W-:Y:S02]  /*68f0*/  HADD2.F32 R6, -RZ, R29.H1_H1 ;  /* 0x3000001dff067230 */ /* 0x000fe40000004100 */
[----:B------:R-:W-:Y:S01]  /*6900*/  FFMA R2, R26, R4, R2 ;  /* 0x000000041a027223 */ /* 0x000fe20000000002 */
[----:B------:R-:W-:Y:S01]  /*6910*/  FMUL R7, R24, R7 ;  /* 0x0000000718077220 */ /* 0x000fe20000400000 */
[----:B------:R-:W-:Y:S01]  /*6920*/  FFMA R3, R26, R5, R3 ;  /* 0x000000051a037223 */ /* 0x000fe20000000003 */
[C---:B------:R-:W-:Y:S01]  /*6930*/  FMUL R4, R24.reuse, R8 ;  /* 0x0000000818047220 */ /* 0x040fe20000400000 */
[----:B------:R-:W-:Y:S01]  /*6940*/  FMUL R5, R24, R9 ;  /* 0x0000000918057220 */ /* 0x000fe20000400000 */
[----:B------:R-:W-:Y:S01]  /*6950*/  F2FP.F16.F32.PACK_AB R32, R2, R0 ;  /* 0x000000000220723e */ /* 0x000fe200000000ff */
[C---:B------:R-:W-:Y:S01]  /*6960*/  FFMA R7, R26.reuse, R6, R7 ;  /* 0x000000061a077223 */ /* 0x040fe20000000007 */
[----:B------:R-:W-:Y:S02]  /*6970*/  HADD2.F32 R0, -RZ, R30.H1_H1 ;  /* 0x3000001eff007230 */ /* 0x000fe40000004100 */
[----:B------:R-:W-:Y:S01]  /*6980*/  FFMA R4, R26, R20, R4 ;  /* 0x000000141a047223 */ /* 0x000fe20000000004 */
[--C-:B------:R-:W-:Y:S02]  /*6990*/  HADD2.F32 R2, -RZ, R31.reuse.H0_H0 ;  /* 0x2000001fff027230 */ /* 0x100fe40000004100 */
[----:B------:R-:W-:Y:S01]  /*69a0*/  FMUL R6, R24, R10 ;  /* 0x0000000a18067220 */ /* 0x000fe20000400000 */
[----:B------:R-:W-:Y:S01]  /*69b0*/  F2FP.F16.F32.PACK_AB R33, R7, R3 ;  /* 0x000000030721723e */ /* 0x000fe200000000ff */
[----:B------:R-:W-:Y:S02]  /*69c0*/  HADD2.F32 R3, -RZ, R31.H1_H1 ;  /* 0x3000001fff037230 */ /* 0x000fe40000004100 */
[----:B------:R-:W-:Y:S01]  /*69d0*/  FFMA R5, R26, R0, R5 ;  /* 0x000000001a057223 */ /* 0x000fe20000000005 */
[C---:B------:R-:W-:Y:S01]  /*69e0*/  FMUL R11, R24.reuse, R11 ;  /* 0x0000000b180b7220 */ /* 0x040fe20000400000 */
[--C-:B----4-:R-:W-:Y:S02]  /*69f0*/  HADD2.F32 R7, -RZ, R36.reuse.H0_H0 ;  /* 0x20000024ff077230 */ /* 0x110fe40000004100 */
[C---:B------:R-:W-:Y:S01]  /*6a00*/  FMUL R8, R24.reuse, R12 ;  /* 0x0000000c18087220 */ /* 0x040fe20000400000 */
[----:B------:R-:W-:Y:S02]  /*6a10*/  HADD2.F32 R0, -RZ, R36.H1_H1 ;  /* 0x30000024ff007230 */ /* 0x000fe40000004100 */
[----:B------:R-:W-:Y:S01]  /*6a20*/  FMUL R9, R24, R13 ;  /* 0x0000000d18097220 */ /* 0x000fe20000400000 */
[C---:B------:R-:W-:Y:S01]  /*6a30*/  FFMA R6, R26.reuse, R2, R6 ;  /* 0x000000021a067223 */ /* 0x040fe20000000006 */
[C---:B------:R-:W-:Y:S01]  /*6a40*/  FFMA R11, R26.reuse, R3, R11 ;  /* 0x000000031a0b7223 */ /* 0x040fe2000000000b */
[C---:B------:R-:W-:Y:S01]  /*6a50*/  FFMA R8, R26.reuse, R7, R8 ;  /* 0x000000071a087223 */ /* 0x040fe20000000008 */
[----:B------:R-:W-:Y:S01]  /*6a60*/  FFMA R9, R26, R0, R9 ;  /* 0x000000001a097223 */ /* 0x000fe20000000009 */
[--C-:B------:R-:W-:Y:S02]  /*6a70*/  HADD2.F32 R2, -RZ, R37.reuse.H0_H0 ;  /* 0x20000025ff027230 */ /* 0x100fe40000004100 */
[C---:B------:R-:W-:Y:S01]  /*6a80*/  FMUL R10, R24.reuse, R14 ;  /* 0x0000000e180a7220 */ /* 0x040fe20000400000 */
[----:B------:R-:W-:Y:S02]  /*6a90*/  HADD2.F32 R0, -RZ, R37.H1_H1 ;  /* 0x30000025ff007230 */ /* 0x000fe40000004100 */
[----:B------:R-:W-:Y:S01]  /*6aa0*/  FMUL R15, R24, R15 ;  /* 0x0000000f180f7220 */ /* 0x000fe20000400000 */
[----:B------:R-:W-:Y:S01]  /*6ab0*/  F2FP.F16.F32.PACK_AB R34, R5, R4 ;  /* 0x000000040522723e */ /* 0x000fe200000000ff */
[----:B------:R-:W-:Y:S01]  /*6ac0*/  FFMA R10, R26, R2, R10 ;  /* 0x000000021a0a7223 */ /* 0x000fe2000000000a */
[----:B------:R-:W-:Y:S01]  /*6ad0*/  FMUL R12, R24, R16 ;  /* 0x00000010180c7220 */ /* 0x000fe20000400000 */
[----:B------:R-:W-:Y:S01]  /*6ae0*/  FFMA R15, R26, R0, R15 ;  /* 0x000000001a0f7223 */ /* 0x000fe2000000000f */
[--C-:B------:R-:W-:Y:S01]  /*6af0*/  HADD2.F32 R0, -RZ, R38.reuse.H0_H0 ;  /* 0x20000026ff007230 */ /* 0x100fe20000004100 */
[----:B------:R-:W-:Y:S01]  /*6b00*/  MOV R5, UR46 ;  /* 0x0000002e00057c02 */ /* 0x000fe20008000f00 */
[----:B------:R-:W-:Y:S02]  /*6b10*/  HADD2.F32 R2, -RZ, R38.H1_H1 ;  /* 0x30000026ff027230 */ /* 0x000fe40000004100 */
[C---:B------:R-:W-:Y:S01]  /*6b20*/  FMUL R13, R24.reuse, R17 ;  /* 0x00000011180d7220 */ /* 0x040fe20000400000 */
[--C-:B------:R-:W-:Y:S02]  /*6b30*/  HADD2.F32 R3, -RZ, R39.reuse.H0_H0 ;  /* 0x20000027ff037230 */ /* 0x100fe40000004100 */
[C---:B------:R-:W-:Y:S01]  /*6b40*/  FMUL R14, R24.reuse, R18 ;  /* 0x00000012180e7220 */ /* 0x040fe20000400000 */
[----:B------:R-:W-:Y:S02]  /*6b50*/  HADD2.F32 R4, -RZ, R39.H1_H1 ;  /* 0x30000027ff047230 */ /* 0x000fe40000004100 */
[----:B------:R-:W-:Y:S01]  /*6b60*/  FMUL R19, R24, R19 ;  /* 0x0000001318137220 */ /* 0x000fe20000400000 */
[C---:B------:R-:W-:Y:S01]  /*6b70*/  FFMA R12, R26.reuse, R0, R12 ;  /* 0x000000001a0c7223 */ /* 0x040fe2000000000c */
[----:B------:R-:W-:Y:S01]  /*6b80*/  LEA R5, R5, R44, 0xb ;  /* 0x0000002c05057211 */ /* 0x000fe200078e58ff */
[C---:B------:R-:W-:Y:S01]  /*6b90*/  FFMA R13, R26.reuse, R2, R13 ;  /* 0x000000021a0d7223 */ /* 0x040fe2000000000d */
[C---:B------:R-:W-:Y:S01]  /*6ba0*/  FFMA R14, R26.reuse, R3, R14 ;  /* 0x000000031a0e7223 */ /* 0x040fe2000000000e */
[----:B------:R-:W-:Y:S01]  /*6bb0*/  FFMA R19, R26, R4, R19 ;  /* 0x000000041a137223 */ /* 0x000fe20000000013 */
[----:B------:R-:W-:Y:S02]  /*6bc0*/  F2FP.F16.F32.PACK_AB R35, R11, R6 ;  /* 0x000000060b23723e */ /* 0x000fe400000000ff */
[----:B------:R-:W-:Y:S02]  /*6bd0*/  LEA R5, R5, UR44, 0x1 ;  /* 0x0000002c05057c11 */ /* 0x000fe4000f8e08ff */
[----:B------:R-:W-:Y:S02]  /*6be0*/  F2FP.F16.F32.PACK_AB R8, R9, R8 ;  /* 0x000000080908723e */ /* 0x000fe400000000ff */
[----:B------:R-:W-:Y:S01]  /*6bf0*/  F2FP.F16.F32.PACK_AB R9, R15, R10 ;  /* 0x0000000a0f09723e */ /* 0x000fe200000000ff */
[----:B------:R1:W-:Y:S01]  /*6c00*/  STSM.16.M88.4 [R5+0x200], R32 ;  /* 0x0002002005007844 */ /* 0x0003e20000000200 */
[----:B------:R-:W-:Y:S02]  /*6c10*/  F2FP.F16.F32.PACK_AB R10, R13, R12 ;  /* 0x0000000c0d0a723e */ /* 0x000fe400000000ff */
[----:B------:R-:W-:Y:S02]  /*6c20*/  F2FP.F16.F32.PACK_AB R11, R19, R14 ;  /* 0x0000000e130b723e */ /* 0x000fe400000000ff */
[----:B------:R-:W-:Y:S05]  /*6c30*/  IADD3 R0, PT, PT, R62, 0x200, R5 ;  /* 0x000002003e007810 */ /* 0x000fea0007ffe005 */
[----:B------:R1:W-:Y:S01]  /*6c40*/  STSM.16.M88.4 [R0], R8 ;  /* 0x0000000800007844 */ /* 0x0003e20000000200 */
[----:B------:R-:W-:Y:S01]  /*6c50*/  @!PT LDS RZ, [RZ] ;  /* 0x00000000fffff984 */ /* 0x000fe20000000800 */
[----:B------:R-:W-:Y:S01]  /*6c60*/  @!PT LDS RZ, [RZ] ;  /* 0x00000000fffff984 */ /* 0x000fe20000000800 */
[----:B------:R-:W-:Y:S01]  /*6c70*/  @!PT LDS RZ, [RZ] ;  /* 0x00000000fffff984 */ /* 0x000fe20000000800 */
[----:B------:R-:W-:Y:S01]  /*6c80*/  @!PT LDS RZ, [RZ] ;  /* 0x00000000fffff984 */ /* 0x000fe20000000800 */
[----:B------:R2:W-:Y:S07]  /*6c90*/  MEMBAR.ALL.CTA ;  /* 0x0000000000007992 */ /* 0x0005ee0000008000 */
[----:B--2---:R-:W2:Y:S02]  /*6ca0*/  FENCE.VIEW.ASYNC.S ;  /* 0x00000000000073c6 */ /* 0x004ea40000000000 */
[----:B--2---:R-:W-:Y:S06]  /*6cb0*/  BAR.SYNC.DEFER_BLOCKING 0x1, 0x80 ;  /* 0x0042000000007b1d */ /* 0x004fec0000010000 */
[----:B------:R-:W-:Y:S05]  /*6cc0*/  @P0 BRA `(.L_x_107) ;  /* 0x0000000000200947 */ /* 0x000fea0003800000 */
[----:B------:R-:W2:Y:S01]  /*6cd0*/  LDCU.64 UR6, c[0x0][0x348] ;  /* 0x00006900ff0677ac */ /* 0x000ea20008000a00 */
[----:B------:R-:W-:Y:S01]  /*6ce0*/  ULEA UR5, UR46, UR44, 0xc ;  /* 0x0000002c2e057291 */ /* 0x000fe2000f8e60ff */
[----:B------:R-:W-:Y:S03]  /*6cf0*/  UMOV UR51, UR36 ;  /* 0x0000002400337c82 */ /* 0x000fe60008000000 */
[----:B------:R-:W-:Y:S02]  /*6d00*/  UIADD3 UR48, UPT, UPT, UR5, 0x200, URZ ;  /* 0x0000020005307890 */ /* 0x000fe4000fffe0ff */
[----:B--2---:R-:W-:Y:S04]  /*6d10*/  UIADD3 UR4, UP0, UPT, UR6, 0x680, URZ ;  /* 0x0000068006047890 */ /* 0x004fe8000ff1e0ff */
[----:B------:R-:W-:Y:S09]  /*6d20*/  UIADD3.X UR5, UPT, UPT, URZ, UR7, URZ, UP0, !UPT ;  /* 0x00000007ff057290 */ /* 0x000ff200087fe4ff */
[----:B------:R2:W-:Y:S02]  /*6d30*/  UTMASTG.3D [UR48], [UR4] ;  /* 0x00000030040073b5 */ /* 0x0005e40008010000 */
[----:B--2---:R0:W-:Y:S02]  /*6d40*/  UTMACMDFLUSH ;  /* 0x00000000000079b7 */ /* 0x0041e40000000000 */
.L_x_107:
[----:B------:R-:W-:Y:S05]  /*6d50*/  BSYNC.RECONVERGENT B0 ;  /* 0x0000000000007941 */ /* 0x000fea0003800200 */
.L_x_106:
[----:B------:R-:W-:Y:S01]  /*6d60*/  UIADD3 UR47, UPT, UPT, UR46, 0x1, URZ ;  /* 0x000000012e2f7890 */ /* 0x000fe2000fffe0ff */
[----:B------:R-:W-:Y:S03]  /*6d70*/  BSSY.RECONVERGENT B0, `(.L_x_108) ;  /* 0x0000005000007945 */ /* 0x000fe60003800200 */
[----:B------:R-:W-:Y:S04]  /*6d80*/  UISETP.NE.AND UP0, UPT, UR47, 0x3, UPT ;  /* 0x000000032f00788c */ /* 0x000fe8000bf05270 */
[----:B------:R-:W-:Y:S01]  /*6d90*/  USEL UR45, UR47, URZ, UP0 ;  /* 0x000000ff2f2d7287 */ /* 0x000fe20008000000 */
[----:B------:R-:W-:Y:S11]  /*6da0*/  @P0 BRA `(.L_x_109) ;  /* 0x0000000000040947 */ /* 0x000ff60003800000 */
[----:B------:R-:W-:Y:S04]  /*6db0*/  DEPBAR.LE SB0, 0x1 ;  /* 0x000080400000791a */ /* 0x000fe80000000000 */
.L_x_109:
[----:B------:R-:W-:Y:S05]  /*6dc0*/  BSYNC.RECONVERGENT B0 ;  /* 0x0000000000007941 */ /* 0x000fea0003800200 */
.L_x_108:
[----:B------:R-:W-:Y:S01]  /*6dd0*/  BAR.SYNC.DEFER_BLOCKING 0x1, 0x80 ;  /* 0x0042000000007b1d */ /* 0x000fe20000010000 */
[----:B------:R-:W-:Y:S01]  /*6de0*/  ISETP.NE.AND P1, PT, R61, RZ, PT ;  /* 0x000000ff3d00720c */ /* 0x000fe20003f25270 */
[----:B------:R-:W-:Y:S01]  /*6df0*/  UISETP.NE.AND UP0, UPT, UR53, URZ, UPT ;  /* 0x000000ff3500728c */ /* 0x000fe2000bf05270 */
[----:B------:R-:W-:Y:S11]  /*6e00*/  LEA R2, R64, UR44, 0x3 ;  /* 0x0000002c40027c11 */ /* 0x000ff6000f8e18ff */
[----:B------:R-:W-:Y:S01]  /*6e10*/  @P1 SHF.L.U32 R3, R63, 0x1f, RZ ;  /* 0x0000001f3f031819 */ /* 0x000fe200000006ff */
[----:B------:R-:W-:Y:S06]  /*6e20*/  BRA.U !UP0, `(.L_x_110) ;  /* 0x0000000108247547 */ /* 0x000fec000b800000 */
[----:B------:R-:W-:Y:S01]  /*6e30*/  IMAD.U32 R4, RZ, RZ, UR52 ;  /* 0x00000034ff047e24 */ /* 0x000fe2000f8e00ff */
[----:B-1----:R-:W-:Y:S01]  /*6e40*/  MOV R0, UR54 ;  /* 0x0000003600007c02 */ /* 0x002fe20008000f00 */
[----:B------:R-:W-:Y:S03]  /*6e50*/  UIADD3 UR4, UPT, UPT, UR52, 0x1, URZ ;  /* 0x0000000134047890 */ /* 0x000fe6000fffe0ff */
[----:B------:R-:W-:Y:S01]  /*6e60*/  @P1 LEA R4, R4, UR44, 0x3 ;  /* 0x0000002c04041c11 */ /* 0x000fe2000f8e18ff */
[----:B------:R-:W-:Y:S04]  /*6e70*/  UISETP.NE.AND UP0, UPT, UR4, 0x3, UPT ;  /* 0x000000030400788c */ /* 0x000fe8000bf05270 */
[----:B------:R-:W-:Y:S01]  /*6e80*/  @P1 VIADD R4, R4, 0x68 ;  /* 0x0000006804041836 */ /* 0x000fe20000000000 */
[----:B------:R-:W-:Y:S04]  /*6e90*/  USEL UR52, UR4, URZ, UP0 ;  /* 0x000000ff04347287 */ /* 0x000fe80008000000 */
[----:B------:R-:W-:Y:S04]  /*6ea0*/  @P1 PRMT R0, R0, 0x654, R4 ;  /* 0x0000065400001816 */ /* 0x000fe80000000004 */
[----:B------:R2:W-:Y:S04]  /*6eb0*/  @P1 SYNCS.ARRIVE.TRANS64.RED.A1T0 RZ, [R0+URZ], RZ ;  /* 0x000000ff00ff19a7 */ /* 0x0005e800081004ff */
.L_x_110:
[----:B------:R-:W3:Y:S01]  /*6ec0*/  @P1 SYNCS.PHASECHK.TRANS64.TRYWAIT P0, [R2+URZ+0x50], R3 ;  /* 0x00005003020015a7 */ /* 0x000ee200080011ff */
[----:B------:R-:W-:Y:S01]  /*6ed0*/  BSSY B1, `(.L_x_111) ;  /* 0x0000013000017945 */ /* 0x000fe20003800000 */
[----:B---3--:R-:W-:Y:S03]  /*6ee0*/  @P1 SEL R65, RZ, 0x1, !P0 ;  /* 0x00000001ff411807 */ /* 0x008fe60004000000 */
[----:B------:R-:W-:Y:S05]  /*6ef0*/  @!P1 BRA `(.L_x_112) ;  /* 0x0000000000409947 */ /* 0x000fea0003800000 */
[----:B------:R-:W-:Y:S01]  /*6f00*/  ISETP.NE.AND P1, PT, R66, RZ, PT ;  /* 0x000000ff4200720c */ /* 0x000fe20003f25270 */
[----:B------:R-:W-:Y:S01]  /*6f10*/  BSSY B0, `(.L_x_113) ;  /* 0x0000009000007945 */ /* 0x000fe20003800000 */
[----:B------:R-:W-:Y:S11]  /*6f20*/  ISETP.NE.AND P0, PT, R65, RZ, PT ;  /* 0x000000ff4100720c */ /* 0x000ff60003f05270 */
[----:B------:R-:W-:Y:S05]  /*6f30*/  @P1 IMAD R3, R64, 0x800, R44 ;  /* 0x0000080040031824 */ /* 0x000fea00078e022c */
[----:B------:R-:W-:Y:S05]  /*6f40*/  @P1 LEA R3, R3, UR44, 0x1 ;  /* 0x0000002c03031c11 */ /* 0x000fea000f8e08ff */
[----:B-12---:R-:W-:Y:S01]  /*6f50*/  @P1 IMAD.IADD R0, R62, 0x1, R3 ;  /* 0x000000013e001824 */ /* 0x006fe200078e0203 */
[----:B------:R-:W-:Y:S06]  /*6f60*/  @P0 BRA `(.L_x_114) ;  /* 0x00000000000c0947 */ /* 0x000fec0003800000 */
[----:B------:R-:W-:Y:S04]  /*6f70*/  SHF.L.U32 R63, R63, 0x1f, RZ ;  /* 0x0000001f3f3f7819 */ /* 0x000fe800000006ff */
[----:B------:R-:W1:Y:S02]  /*6f80*/  SYNCS.PHASECHK.TRANS64.TRYWAIT P0, [R2+URZ+0x50], R63 ;  /* 0x0000503f020075a7 */ /* 0x000e6400080011ff */
[----:B-1----:R-:W-:Y:S05]  /*6f90*/  @!P0 BRA `(.L_x_115) ;  /* 0x0000001400688947 */ /* 0x002fea0003800000 */
.L_x_114:
[----:B------:R-:W-:Y:S05]  /*6fa0*/  BSYNC B0 ;  /* 0x0000000000007941 */ /* 0x000fea0003800000 */
.L_x_113:
[----:B------:R-:W-:Y:S11]  /*6fb0*/  ISETP.NE.AND P0, PT, R66, RZ, PT ;  /* 0x000000ff4200720c */ /* 0x000ff60003f05270 */
[----:B------:R-:W-:Y:S02]  /*6fc0*/  @!UPT UIADD3 URZ, UPT, UPT, URZ, URZ, URZ ;  /* 0x000000fffffff290 */ /* 0x000fe4000fffe0ff */
[----:B------:R-:W-:Y:S05]  /*6fd0*/  @P0 WARPSYNC.ALL ;  /* 0x0000000000000948 */ /* 0x000fea0003800000 */
[----:B------:R3:W4:Y:S04]  /*6fe0*/  @P0 LDSM.16.M88.4 R28, [R3+0x200] ;  /* 0x00020000031c083b */ /* 0x0007280000000200 */
[----:B------:R3:W2:Y:S02]  /*6ff0*/  @P0 LDSM.16.M88.4 R36, [R0+0x200] ;  /* 0x000200000024083b */ /* 0x0006a40000000200 */
.L_x_112:
[----:B------:R-:W-:Y:S05]  /*7000*/  BSYNC B1 ;  /* 0x0000000000017941 */ /* 0x000fea0003800000 */
.L_x_111:
[----:B-123--:R-:W-:Y:S05]  /*7010*/  VIADD R0, R25, 0x20 ;  /* 0x0000002019007836 */ /* 0x00efea0000000000 */
[----:B------:R-:W-:Y:S04]  /*7020*/  SHF.R.U32.HI R0, RZ, 0x15, R0 ;  /* 0x00000015ff007819 */ /* 0x000fe80000011600 */
[----:B------:R-:W-:Y:S11]  /*7030*/  LOP3.LUT P0, RZ, R0, 0x3, R46, 0x48, !PT ;  /* 0x0000000300ff7812 */ /* 0x000ff6000780482e */
[----:B------:R-:W-:Y:S02]  /*7040*/  @!UPT UIADD3 URZ, UPT, UPT, URZ, URZ, URZ ;  /* 0x000000fffffff290 */ /* 0x000fe4000fffe0ff */
[----:B------:R-:W-:Y:S05]  /*7050*/  @!P0 BRA `(.L_x_116) ;  /* 0x0000000000408947 */ /* 0x000fea0003800000 */
[----:B------:R-:W1:Y:S01]  /*7060*/  LDCU.64 UR8, c[0x4][0x70] ;  /* 0x01000e00ff0877ac */ /* 0x000e620008000a00 */
[----:B------:R-:W-:Y:S01]  /*7070*/  MOV R3, 0x0 ;  /* 0x0000000000037802 */ /* 0x000fe20000000f00 */
[----:B------:R-:W-:Y:S02]  /*7080*/  HFMA2 R12, -RZ, RZ, 0, 5.9604644775390625e-08 ;  /* 0x00000001ff0c7431 */ /* 0x000fe400000001ff */
[----:B------:R-:W-:Y:S02]  /*7090*/  IMAD.MOV.U32 R8, RZ, RZ, 0x192 ;  /* 0x00000192ff087424 */ /* 0x000fe400078e00ff */
[----:B------:R-:W-:Y:S01]  /*70a0*/  IMAD.MOV.U32 R13, RZ, RZ, RZ ;  /* 0x000000ffff0d7224 */ /* 0x000fe200078e00ff */
[----:B------:R-:W2:Y:S01]  /*70b0*/  LDCU.64 UR6, c[0x4][0x78] ;  /* 0x01000f00ff0677ac */ /* 0x000ea20008000a00 */
[----:B------:R-:W3:Y:S01]  /*70c0*/  LDC.64 R2, c[0x4][R3] ;  /* 0x0100000003027b82 */ /* 0x000ee20000000a00 */
[----:B------:R-:W5:Y:S01]  /*70d0*/  LDCU.64 UR4, c[0x4][0x10] ;  /* 0x01000200ff0477ac */ /* 0x000f620008000a00 */
[----:B-1----:R-:W-:Y:S01]  /*70e0*/  MOV R5, UR9 ;  /* 0x0000000900057c02 */ /* 0x002fe20008000f00 */
[----:B------:R-:W-:Y:S01]  /*70f0*/  IMAD.U32 R4, RZ, RZ, UR8 ;  /* 0x00000008ff047e24 */ /* 0x000fe2000f8e00ff */
[----:B--2---:R-:W-:Y:S01]  /*7100*/  MOV R7, UR7 ;  /* 0x0000000700077c02 */ /* 0x004fe20008000f00 */
[----:B------:R-:W-:Y:S01]  /*7110*/  IMAD.U32 R6, RZ, RZ, UR6 ;  /* 0x00000006ff067e24 */ /* 0x000fe2000f8e00ff */
[----:B-----5:R-:W-:Y:S01]  /*7120*/  MOV R11, UR5 ;  /* 0x00000005000b7c02 */ /* 0x020fe20008000f00 */
[----:B------:R-:W-:Y:S02]  /*7130*/  IMAD.U32 R10, RZ, RZ, UR4 ;  /* 0x00000004ff0a7e24 */ /* 0x000fe4000f8e00ff */
[----:B------:R-:W-:Y:S07]  /*7140*/  LEPC R20, `(.L_x_116) ;  /* 0x000000001014794e */ /* 0x000fee0000000000 */
[----:B---34-:R-:W-:Y:S05]  /*7150*/  CALL.ABS.NOINC R2 ;  /* 0x0000000002007343 */ /* 0x018fea0003c00000 */
.L_x_116:
[----:B------:R-:W-:Y:S01]  /*7160*/  ISETP.NE.AND P0, PT, R55, RZ, PT ;  /* 0x000000ff3700720c */ /* 0x000fe20003f05270 */
[----:B------:R-:W-:Y:S05]  /*7170*/  WARPSYNC.ALL ;  /* 0x0000000000007948 */ /* 0x000fea0003800000 */
[----:B------:R-:W-:Y:S01]  /*7180*/  R2UR UR4, R25 ;  /* 0x00000000190472ca */ /* 0x000fe200000e0000 */
[--C-:B----4-:R-:W-:Y:S01]  /*7190*/  HADD2.F32 R20, -RZ, R28.reuse.H0_H0 ;  /* 0x2000001cff147230 */ /* 0x110fe20000004100 */
[----:B------:R-:W-:Y:S01]  /*71a0*/  BSSY.RECONVERGENT B0, `(.L_x_117) ;  /* 0x0000056000007945 */ /* 0x000fe20003800200 */
[----:B------:R-:W-:Y:S02]  /*71b0*/  HADD2.F32 R21, -RZ, R28.H1_H1 ;  /* 0x3000001cff157230 */ /* 0x000fe40000004100 */
[--C-:B------:R-:W-:Y:S02]  /*71c0*/  HADD2.F32 R25, -RZ, R29.reuse.H0_H0 ;  /* 0x2000001dff197230 */ /* 0x100fe40000004100 */
[----:B------:R-:W-:Y:S02]  /*71d0*/  HADD2.F32 R28, -RZ, R30.H0_H0 ;  /* 0x2000001eff1c7230 */ /* 0x000fe40000004100 */
[--C-:B------:R-:W-:Y:S02]  /*71e0*/  HADD2.F32 R32, -RZ, R36.reuse.H0_H0 ;  /* 0x20000024ff207230 */ /* 0x100fe40000004100 */
[----:B------:R-:W-:Y:S02]  /*71f0*/  HADD2.F32 R33, -RZ, R36.H1_H1 ;  /* 0x30000024ff217230 */ /* 0x000fe40000004100 */
[----:B------:R-:W1:Y:S01]  /*7200*/  LDTM.16dp256bit.x4 R4, tmem[UR4+0x20] ;  /* 0x00002004000479ee */ /* 0x000e620008120000 */
[----:B------:R-:W-:Y:S01]  /*7210*/  NOP ;  /* 0x0000000000007918 */ /* 0x000fe20000000000 */
[----:B------:R-:W-:Y:S01]  /*7220*/  R2UR UR4, R27 ;  /* 0x000000001b0472ca */ /* 0x000fe200000e0000 */
[----:B------:R-:W-:Y:S02]  /*7230*/  HADD2.F32 R27, -RZ, R29.H1_H1 ;  /* 0x3000001dff1b7230 */ /* 0x000fe40000004100 */
[----:B------:R-:W-:Y:S02]  /*7240*/  HADD2.F32 R29, -RZ, R30.H1_H1 ;  /* 0x3000001eff1d7230 */ /* 0x000fe40000004100 */
[--C-:B------:R-:W-:Y:S02]  /*7250*/  HADD2.F32 R30, -RZ, R31.reuse.H0_H0 ;  /* 0x2000001fff1e7230 */ /* 0x100fe40000004100 */
[----:B------:R-:W-:Y:S02]  /*7260*/  HADD2.F32 R31, -RZ, R31.H1_H1 ;  /* 0x3000001fff1f7230 */ /* 0x000fe40000004100 */
[--C-:B------:R-:W-:Y:S02]  /*7270*/  HADD2.F32 R34, -RZ, R37.reuse.H0_H0 ;  /* 0x20000025ff227230 */ /* 0x100fe40000004100 */
[----:B------:R-:W-:Y:S02]  /*7280*/  HADD2.F32 R35, -RZ, R37.H1_H1 ;  /* 0x30000025ff237230 */ /* 0x000fe40000004100 */
[----:B------:R-:W-:Y:S01]  /*7290*/  UIADD3 UR4, UPT, UPT, UR4, 0xd0, URZ ;  /* 0x000000d004047890 */ /* 0x000fe2000fffe0ff */
[--C-:B------:R-:W-:Y:S02]  /*72a0*/  HADD2.F32 R36, -RZ, R38.reuse.H0_H0 ;  /* 0x20000026ff247230 */ /* 0x100fe40000004100 */
[----:B------:R-:W-:Y:S01]  /*72b0*/  HADD2.F32 R37, -RZ, R38.H1_H1 ;  /* 0x30000026ff257230 */ /* 0x000fe20000004100 */
[----:B------:R-:W-:Y:S01]  /*72c0*/  UPRMT UR4, UR54, 0x654, UR4 ;  /* 0x0000065436047896 */ /* 0x000fe20008000004 */
[--C-:B------:R-:W-:Y:S02]  /*72d0*/  HADD2.F32 R38, -RZ, R39.reuse.H0_H0 ;  /* 0x20000027ff267230 */ /* 0x100fe40000004100 */
[----:B------:R-:W-:Y:S02]  /*72e0*/  HADD2.F32 R39, -RZ, R39.H1_H1 ;  /* 0x30000027ff277230 */ /* 0x000fe40000004100 */
[C---:B-1----:R-:W-:Y:S01]  /*72f0*/  FMUL R4, R24.reuse, R4 ;  /* 0x0000000418047220 */ /* 0x042fe20000400000 */
[C---:B------:R-:W-:Y:S01]  /*7300*/  FMUL R5, R24.reuse, R5 ;  /* 0x0000000518057220 */ /* 0x040fe20000400000 */
[C---:B------:R-:W-:Y:S01]  /*7310*/  FMUL R6, R24.reuse, R6 ;  /* 0x0000000618067220 */ /* 0x040fe20000400000 */
[----:B------:R-:W-:Y:S01]  /*7320*/  FMUL R7, R24, R7 ;  /* 0x0000000718077220 */ /* 0x000fe20000400000 */
[----:B------:R-:W-:Y:S01]  /*7330*/  SYNCS.ARRIVE.TRANS64.RED.A1T0 RZ, [UR4], RZ ;  /* 0x000000ffffff79a7 */ /* 0x000fe20008100404 */
[C---:B------:R-:W-:Y:S01]  /*7340*/  FFMA R4, R26.reuse, R20, R4 ;  /* 0x000000141a047223 */ /* 0x040fe20000000004 */
[C---:B------:R-:W-:Y:S01]  /*7350*/  FFMA R5, R26.reuse, R21, R5 ;  /* 0x000000151a057223 */ /* 0x040fe20000000005 */
[C---:B------:R-:W-:Y:S01]  /*7360*/  FFMA R6, R26.reuse, R25, R6 ;  /* 0x000000191a067223 */ /* 0x040fe20000000006 */
[----:B------:R-:W-:Y:S01]  /*7370*/  FFMA R7, R26, R27, R7 ;  /* 0x0000001b1a077223 */ /* 0x000fe20000000007 */
[C---:B------:R-:W-:Y:S01]  /*7380*/  FMUL R8, R24.reuse, R8 ;  /* 0x0000000818087220 */ /* 0x040fe20000400000 */
[C---:B------:R-:W-:Y:S01]  /*7390*/  FMUL R9, R24.reuse, R9 ;  /* 0x0000000918097220 */ /* 0x040fe20000400000 */
[----:B------:R-:W-:Y:S01]  /*73a0*/  F2FP.F16.F32.PACK_AB R4, R5, R4 ;  /* 0x000000040504723e */ /* 0x000fe200000000ff */
[----:B------:R-:W-:Y:S01]  /*73b0*/  FMUL R10, R24, R10 ;  /* 0x0000000a180a7220 */ /* 0x000fe20000400000 */
[----:B------:R-:W-:Y:S01]  /*73c0*/  F2FP.F16.F32.PACK_AB R5, R7, R6 ;  /* 0x000000060705723e */ /* 0x000fe200000000ff */
[C---:B------:R-:W-:Y:S01]  /*73d0*/  FFMA R8, R26.reuse, R28, R8 ;  /* 0x0000001c1a087223 */ /* 0x040fe20000000008 */
[----:B------:R-:W-:Y:S01]  /*73e0*/  FFMA R9, R26, R29, R9 ;  /* 0x0000001d1a097223 */ /* 0x000fe20000000009 */
[C---:B------:R-:W-:Y:S01]  /*73f0*/  FMUL R11, R24.reuse, R11 ;  /* 0x0000000b180b7220 */ /* 0x040fe20000400000 */
[C---:B------:R-:W-:Y:S01]  /*7400*/  FMUL R0, R24.reuse, R12 ;  /* 0x0000000c18007220 */ /* 0x040fe20000400000 */
[----:B------:R-:W-:Y:S01]  /*7410*/  FMUL R2, R24, R13 ;  /* 0x0000000d18027220 */ /* 0x000fe20000400000 */
[----:B------:R-:W-:Y:S01]  /*7420*/  FFMA R10, R26, R30, R10 ;  /* 0x0000001e1a0a7223 */ /* 0x000fe2000000000a */
[----:B------:R-:W-:Y:S01]  /*7430*/  FMUL R3, R24, R14 ;  /* 0x0000000e18037220 */ /* 0x000fe20000400000 */
[----:B------:R-:W-:Y:S01]  /*7440*/  F2FP.F16.F32.PACK_AB R6, R9, R8 ;  /* 0x000000080906723e */ /* 0x000fe200000000ff */
[----:B------:R-:W-:Y:S01]  /*7450*/  FFMA R11, R26, R31, R11 ;  /* 0x0000001f1a0b7223 */ /* 0x000fe2000000000b */
[C---:B------:R-:W-:Y:S01]  /*7460*/  FMUL R15, R24.reuse, R15 ;  /* 0x0000000f180f7220 */ /* 0x040fe20000400000 */
[----:B------:R-:W-:Y:S01]  /*7470*/  FMUL R12, R24, R16 ;  /* 0x00000010180c7220 */ /* 0x000fe20000400000 */
[----:B------:R-:W-:Y:S01]  /*7480*/  FFMA R0, R26, R32, R0 ;  /* 0x000000201a007223 */ /* 0x000fe20000000000 */
[----:B------:R-:W-:Y:S01]  /*7490*/  MOV R8, UR45 ;  /* 0x0000002d00087c02 */ /* 0x000fe20008000f00 */
[----:B------:R-:W-:Y:S01]  /*74a0*/  FMUL R13, R24, R17 ;  /* 0x00000011180d7220 */ /* 0x000fe20000400000 */
[----:B------:R-:W-:Y:S01]  /*74b0*/  FFMA R2, R26, R33, R2 ;  /* 0x000000211a027223 */ /* 0x000fe20000000002 */
[----:B------:R-:W-:Y:S01]  /*74c0*/  FMUL R14, R24, R18 ;  /* 0x00000012180e7220 */ /* 0x000fe20000400000 */
[C---:B------:R-:W-:Y:S01]  /*74d0*/  FFMA R3, R26.reuse, R34, R3 ;  /* 0x000000221a037223 */ /* 0x040fe20000000003 */
[----:B------:R-:W-:Y:S01]  /*74e0*/  FFMA R15, R26, R35, R15 ;  /* 0x000000231a0f7223 */ /* 0x000fe2000000000f */
[----:B------:R-:W-:Y:S01]  /*74f0*/  FMUL R19, R24, R19 ;  /* 0x0000001318137220 */ /* 0x000fe20000400000 */
[----:B------:R-:W-:Y:S01]  /*7500*/  FFMA R12, R26, R36, R12 ;  /* 0x000000241a0c7223 */ /* 0x000fe2000000000c */
        /* <DEDUP_REMOVED lines=22> */
[----:B------:R-:W-:Y:S02]  /*7670*/  ULEA UR5, UR45, UR44, 0xc ;  /* 0x0000002c2d057291 */ /* 0x000fe4000f8e60ff */
[----:B------:R-:W-:Y:S02]  /*7680*/  UIADD3 UR9, UPT, UPT, UR49, 0x20, URZ ;  /* 0x0000002031097890 */ /* 0x000fe4000fffe0ff */
[----:B------:R-:W-:Y:S01]  /*7690*/  UIADD3 UR8, UPT, UPT, UR5, 0x200, URZ ;  /* 0x0000020005087890 */ /* 0x000fe2000fffe0ff */
[----:B------:R-:W-:Y:S01]  /*76a0*/  UMOV UR10, UR50 ;  /* 0x00000032000a7c82 */ /* 0x000fe20008000000 */
[----:B------:R-:W-:Y:S01]  /*76b0*/  UMOV UR11, UR36 ;  /* 0x00000024000b7c82 */ /* 0x000fe20008000000 */
[----:B--2---:R-:W-:Y:S04]  /*76c0*/  UIADD3 UR4, UP0, UPT, UR6, 0x680, URZ ;  /* 0x0000068006047890 */ /* 0x004fe8000ff1e0ff */
[----:B------:R-:W-:Y:S09]  /*76d0*/  UIADD3.X UR5, UPT, UPT, URZ, UR7, URZ, UP0, !UPT ;  /* 0x00000007ff057290 */ /* 0x000ff200087fe4ff */
[----:B------:R2:W-:Y:S02]  /*76e0*/  UTMASTG.3D [UR8], [UR4] ;  /* 0x00000008040073b5 */ /* 0x0005e40008010000 */
[----:B--2---:R0:W-:Y:S02]  /*76f0*/  UTMACMDFLUSH ;  /* 0x00000000000079b7 */ /* 0x0041e40000000000 */
.L_x_118:
[----:B------:R-:W-:Y:S05]  /*7700*/  BSYNC.RECONVERGENT B0 ;  /* 0x0000000000007941 */ /* 0x000fea0003800200 */
.L_x_117:
[----:B------:R-:W-:Y:S01]  /*7710*/  UIADD3 UR4, UPT, UPT, UR45, 0x1, URZ ;  /* 0x000000012d047890 */ /* 0x000fe2000fffe0ff */
[----:B------:R-:W-:Y:S03]  /*7720*/  BSSY.RECONVERGENT B0, `(.L_x_119) ;  /* 0x0000008000007945 */ /* 0x000fe60003800200 */
[----:B------:R-:W-:Y:S04]  /*7730*/  UISETP.NE.AND UP0, UPT, UR4, 0x3, UPT ;  /* 0x000000030400788c */ /* 0x000fe8000bf05270 */
[----:B------:R-:W-:Y:S02]  /*7740*/  UISETP.EQ.XOR UP1, UPT, UR47, 0x3, !UP0 ;  /* 0x000000032f00788c */ /* 0x000fe4000c722a70 */
[----:B------:R-:W-:Y:S02]  /*7750*/  USEL UR46, UR4, URZ, UP0 ;  /* 0x000000ff042e7287 */ /* 0x000fe40008000000 */
[----:B------:R-:W-:Y:S04]  /*7760*/  USEL UR5, URZ, 0x1, !UP1 ;  /* 0x00000001ff057887 */ /* 0x000fe8000c800000 */
[----:B------:R-:W-:Y:S01]  /*7770*/  ULOP3.LUT UR55, UR55, UR5, URZ, 0x3c, !UPT ;  /* 0x0000000537377292 */ /* 0x000fe2000f8e3cff */
[----:B------:R-:W-:Y:S11]  /*7780*/  @P0 BRA `(.L_x_120) ;  /* 0x0000000000040947 */ /* 0x000ff60003800000 */
[----:B------:R-:W-:Y:S04]  /*7790*/  DEPBAR.LE SB0, 0x1 ;  /* 0x000080400000791a */ /* 0x000fe80000000000 */
.L_x_120:
[----:B------:R-:W-:Y:S05]  /*77a0*/  BSYNC.RECONVERGENT B0 ;  /* 0x0000000000007941 */ /* 0x000fea0003800200 */
.L_x_119:
[----:B------:R-:W-:Y:S01]  /*77b0*/  BAR.SYNC.DEFER_BLOCKING 0x1, 0x80 ;  /* 0x0042000000007b1d */ /* 0x000fe20000010000 */
[----:B------:R-:W-:Y:S01]  /*77c0*/  UISETP.NE.AND UP0, UPT, UR53, -0x2, UPT ;  /* 0xfffffffe3500788c */ /* 0x000fe2000bf05270 */
[----:B------:R-:W-:Y:S08]  /*77d0*/  IADD3 R22, PT, PT, R22, 0x1, RZ ;  /* 0x0000000116167810 */ /* 0x000ff00007ffe0ff */
[----:B------:R-:W-:Y:S05]  /*77e0*/  BRA.U !UP0, `(.L_x_121) ;  /* 0x0000000108287547 */ /* 0x000fea000b800000 */
[----:B------:R-:W-:Y:S01]  /*77f0*/  ISETP.NE.AND P0, PT, R61, RZ, PT ;  /* 0x000000ff3d00720c */ /* 0x000fe20003f05270 */
[----:B------:R-:W-:Y:S01]  /*7800*/  IMAD.U32 R2, RZ, RZ, UR52 ;  /* 0x00000034ff027e24 */ /* 0x000fe2000f8e00ff */
[----:B------:R-:W-:Y:S01]  /*7810*/  UIADD3 UR4, UPT, UPT, UR52, 0x1, URZ ;  /* 0x0000000134047890 */ /* 0x000fe2000fffe0ff */
[----:B------:R-:W-:Y:S03]  /*7820*/  IMAD.U32 R0, RZ, RZ, UR54 ;  /* 0x00000036ff007e24 */ /* 0x000fe6000f8e00ff */
[----:B------:R-:W-:Y:S04]  /*7830*/  UISETP.NE.AND UP0, UPT, UR4, 0x3, UPT ;  /* 0x000000030400788c */ /* 0x000fe8000bf05270 */
[----:B------:R-:W-:Y:S03]  /*7840*/  USEL UR52, UR4, URZ, UP0 ;  /* 0x000000ff04347287 */ /* 0x000fe60008000000 */
[----:B------:R-:W-:Y:S05]  /*7850*/  @P0 LEA R2, R2, UR44, 0x3 ;  /* 0x0000002c02020c11 */ /* 0x000fea000f8e18ff */
[----:B------:R-:W-:Y:S05]  /*7860*/  @P0 VIADD R2, R2, 0x68 ;  /* 0x0000006802020836 */ /* 0x000fea0000000000 */
[----:B------:R-:W-:Y:S04]  /*7870*/  @P0 PRMT R0, R0, 0x654, R2 ;  /* 0x0000065400000816 */ /* 0x000fe80000000002 */
[----:B------:R2:W-:Y:S03]  /*7880*/  @P0 SYNCS.ARRIVE.TRANS64.RED.A1T0 RZ, [R0+URZ], RZ ;  /* 0x000000ff00ff09a7 */ /* 0x0005e600081004ff */
.L_x_121:
[----:B------:R-:W-:Y:S01]  /*7890*/  R2UR UR6, R60 ;  /* 0x000000003c0672ca */ /* 0x000fe200000e0000 */
[----:B------:R-:W-:Y:S01]  /*78a0*/  UIADD3 UR53, UPT, UPT, UR53, 0x2, URZ ;  /* 0x0000000235357890 */ /* 0x000fe2000fffe0ff */
[----:B------:R-:W-:Y:S02]  /*78b0*/  R2UR UR5, R47 ;  /* 0x000000002f0572ca */ /* 0x000fe400000e0000 */
[----:B------:R-:W-:Y:S02]  /*78c0*/  R2UR UR4, R48 ;  /* 0x00000000300472ca */ /* 0x000fe400000e0000 */
[----:B------:R-:W-:Y:S02]  /*78d0*/  R2UR UR36, R58 ;  /* 0x000000003a2472ca */ /* 0x000fe400000e0000 */
[----:B------:R-:W-:Y:S02]  /*78e0*/  ISETP.NE.AND P0, PT, R51, 0x2, PT ;  /* 0x000000023300780c */ /* 0x000fe40003f05270 */
[----:B------:R-:W-:Y:S02]  /*78f0*/  ISETP.NE.AND P1, PT, R22, 0x4, PT ;  /* 0x000000041600780c */ /* 0x000fe40003f25270 */
[----:B------:R-:W-:Y:S01]  /*7900*/  SEL R2, RZ, 0x1, P0 ;  /* 0x00000001ff027807 */ /* 0x000fe20000000000 */
[----:B------:R-:W-:Y:S01]  /*7910*/  UISETP.NE.AND UP0, UPT, UR6, URZ, UPT ;  /* 0x000000ff0600728c */ /* 0x000fe2000bf05270 */
[----:B--2---:R-:W-:Y:S01]  /*7920*/  SEL R0, RZ, 0x1, P1 ;  /* 0x00000001ff007807 */ /* 0x004fe20000800000 */
[----:B------:R-:W-:Y:S01]  /*7930*/  UIADD3 UR26, UPT, UPT, UR37, UR5, URZ ;  /* 0x00000005251a7290 */ /* 0x000fe2000fffe0ff */
[----:B------:R-:W-:Y:S01]  /*7940*/  LOP3.LUT R52, R52, R2, RZ, 0x3c, !PT ;  /* 0x0000000234347212 */ /* 0x000fe200078e3cff */
[----:B------:R-:W-:Y:S01]  /*7950*/  UIADD3 UR25, UPT, UPT, UR38, UR4, URZ ;  /* 0x0000000426197290 */ /* 0x000fe2000fffe0ff */
[----:B------:R-:W-:Y:S02]  /*7960*/  LOP3.LUT R53, R53, R0, RZ, 0x3c, !PT ;  /* 0x0000000035357212 */ /* 0x000fe400078e3cff */
[----:B------:R-:W-:Y:S02]  /*7970*/  SEL R51, R51, RZ, P0 ;  /* 0x000000ff33337207 */ /* 0x000fe40000000000 */
[----:B------:R-:W-:Y:S01]  /*7980*/  SEL R22, R22, RZ, P1 ;  /* 0x000000ff16167207 */ /* 0x000fe20000800000 */
[----:B------:R-:W-:Y:S06]  /*7990*/  BRA.U UP0, `(.L_x_122) ;  /* 0xffffffdd005c7547 */ /* 0x000fec000b83ffff */
[----:B------:R-:W-:-:S13]  /*79a0*/  R2UR UR4, R49 ;  /* 0x00000000310472ca */ /* 0x000fda00000e0000 */
[----:B------:R-:W-:-:S09]  /*79b0*/  UISETP.NE.AND UP0, UPT, UR4, URZ, UPT ;  /* 0x000000ff0400728c */ /* 0x000fd2000bf05270 */
[----:B------:R-:W-:Y:S05]  /*79c0*/  BRA.U !UP0, `(.L_x_123) ;  /* 0x0000000108487547 */ /* 0x000fea000b800000 */
[----:B------:R-:W2:Y:S02]  /*79d0*/  LDCU.64 UR4, c[0x0][0x890] ;  /* 0x00011200ff0477ac */ /* 0x000ea40008000a00 */
[----:B--2---:R-:W-:-:S04]  /*79e0*/  UISETP.NE.U32.AND UP0, UPT, UR4, URZ, UPT ;  /* 0x000000ff0400728c */ /* 0x004fc8000bf05070 */
[----:B------:R-:W-:-:S09]  /*79f0*/  UISETP.NE.AND.EX UP0, UPT, UR5, URZ, UPT, UP0 ;  /* 0x000000ff0500728c */ /* 0x000fd2000bf05300 */
[----:B------:R-:W-:Y:S05]  /*7a00*/  BRA.U UP0, `(.L_x_124) ;  /* 0x00000001000c7547 */ /* 0x000fea000b800000 */
[----:B------:R-:W-:-:S13]  /*7a10*/  FSETP.NEU.AND P0, PT, R26, RZ, PT ;  /* 0x000000ff1a00720b */ /* 0x000fda0003f0d000 */
[----:B------:R-:W-:Y:S05]  /*7a20*/  @!P0 EXIT ;  /* 0x000000000000894d */ /* 0x000fea0003800000 */
[----:B------:R-:W-:Y:S05]  /*7a30*/  BRA `(.L_x_123) ;  /* 0x00000000002c7947 */ /* 0x000fea0003800000 */
.L_x_124:
[----:B------:R-:W-:Y:S01]  /*7a40*/  ISETP.NE.AND P0, PT, R50, RZ, PT ;  /* 0x000000ff3200720c */ /* 0x000fe20003f05270 */
[----:B------:R-:W-:-:S12]  /*7a50*/  BSSY.RECONVERGENT B0, `(.L_x_123) ;  /* 0x0000009000007945 */ /* 0x000fd80003800200 */
[----:B------:R-:W-:Y:S05]  /*7a60*/  @P0 BRA `(.L_x_125) ;  /* 0x0000000000140947 */ /* 0x000fea0003800000 */
[----:B------:R-:W2:Y:S02]  /*7a70*/  LDCU.64 UR4, c[0x0][0x888] ;  /* 0x00011100ff0477ac */ /* 0x000ea40008000a00 */
[----:B--2---:R-:W-:-:S04]  /*7a80*/  ISETP.NE.U32.AND P0, PT, RZ, UR4, PT ;  /* 0x00000004ff007c0c */ /* 0x004fc8000bf05070 */
[----:B------:R-:W-:-:S13]  /*7a90*/  ISETP.NE.AND.EX P0, PT, RZ, UR5, PT, P0 ;  /* 0x00000005ff007c0c */ /* 0x000fda000bf05300 */
[----:B------:R-:W-:Y:S05]  /*7aa0*/  @!P0 EXIT ;  /* 0x000000000000894d */ /* 0x000fea0003800000 */
[----:B------:R-:W-:Y:S05]  /*7ab0*/  BRA `(.L_x_126) ;  /* 0x0000000000087947 */ /* 0x000fea0003800000 */
.L_x_125:
[----:B------:R-:W-:-:S13]  /*7ac0*/  FSETP.NEU.AND P0, PT, R26, RZ, PT ;  /* 0x000000ff1a00720b */ /* 0x000fda0003f0d000 */
[----:B------:R-:W-:Y:S05]  /*7ad0*/  @!P0 EXIT ;  /* 0x000000000000894d */ /* 0x000fea0003800000 */
.L_x_126:
[----:B------:R-:W-:Y:S05]  /*7ae0*/  BSYNC.RECONVERGENT B0 ;  /* 0x0000000000007941 */ /* 0x000fea0003800200 */
.L_x_123:
[----:B------:R-:W-:Y:S01]  /*7af0*/  ULEA UR4, UR52, UR44, 0x3 ;  /* 0x0000002c34047291 */ /* 0x000fe2000f8e18ff */
[----:B------:R-:W-:-:S04]  /*7b00*/  DEPBAR.LE SB0, 0x0 ;  /* 0x000080000000791a */ /* 0x000fc80000000000 */
[----:B------:R-:W-:-:S04]  /*7b10*/  UIADD3 UR4, UPT, UPT, UR4, 0x68, URZ ;  /* 0x0000006804047890 */ /* 0x000fc8000fffe0ff */
[----:B------:R-:W-:-:S09]  /*7b20*/  UPRMT UR4, UR54, 0x654, UR4 ;  /* 0x0000065436047896 */ /* 0x000fd20008000004 */
[----:B------:R-:W-:Y:S01]  /*7b30*/  SYNCS.ARRIVE.TRANS64.RED.A1T0 RZ, [UR4], RZ ;  /* 0x000000ffffff79a7 */ /* 0x000fe20008100404 */
[----:B------:R-:W-:Y:S05]  /*7b40*/  EXIT ;  /* 0x000000000000794d */ /* 0x000fea0003800000 */
.L_x_24:
[----:B--2---:R2:W3:Y:S02]  /*7b50*/  SYNCS.PHASECHK.TRANS64.TRYWAIT P0, [R0+URZ+0x100], R2 ;  /* 0x00010002000075a7 */ /* 0x0044e400080011ff */
[----:B---3--:R-:W-:Y:S05]  /*7b60*/  @!P0 NANOSLEEP.SYNCS 0x989680 ;  /* 0x009896800000895d */ /* 0x008fea0003900000 */
[----:B------:R-:W3:Y:S02]  /*7b70*/  @!P0 SYNCS.PHASECHK.TRANS64 P0, [R0+URZ+0x100], R2 ;  /* 0x00010002000085a7 */ /* 0x000ee400080010ff */
[----:B---3--:R-:W-:Y:S05]  /*7b80*/  @!P0 BRA `(.L_x_24) ;  /* 0xfffffffc00f08947 */ /* 0x008fea000383ffff */
[----:B------:R-:W-:Y:S05]  /*7b90*/  BRA `(.L_x_127) ;  /* 0xffffff9c009c7947 */ /* 0x000fea000383ffff */
.L_x_27:
[----:B-1----:R-:W-:-:S07]  /*7ba0*/  MOV R0, UR33 ;  /* 0x0000002100007c02 */ /* 0x002fce0008000f00 */
.L_x_128:
[----:B-1----:R1:W2:Y:S02]  /*7bb0*/  SYNCS.PHASECHK.TRANS64.TRYWAIT P0, [R0+URZ+0x28], R3 ;  /* 0x00002803000075a7 */ /* 0x0022a400080011ff */
[----:B--2---:R-:W-:Y:S05]  /*7bc0*/  @!P0 NANOSLEEP.SYNCS 0x989680 ;  /* 0x009896800000895d */ /* 0x004fea0003900000 */
[----:B------:R-:W2:Y:S02]  /*7bd0*/  @!P0 SYNCS.PHASECHK.TRANS64 P0, [R0+URZ+0x28], R3 ;  /* 0x00002803000085a7 */ /* 0x000ea400080010ff */
[----:B--2---:R-:W-:Y:S05]  /*7be0*/  @!P0 BRA `(.L_x_128) ;  /* 0xfffffffc00f08947 */ /* 0x004fea000383ffff */
[----:B------:R-:W-:Y:S05]  /*7bf0*/  BRA `(.L_x_26) ;  /* 0xffffff9c00e87947 */ /* 0x000fea000383ffff */
.L_x_36:
[----:B-1----:R-:W-:-:S07]  /*7c00*/  MOV R0, UR33 ;  /* 0x0000002100007c02 */ /* 0x002fce0008000f00 */
.L_x_129:
[----:B-1----:R1:W2:Y:S02]  /*7c10*/  SYNCS.PHASECHK.TRANS64.TRYWAIT P0, [R0+URZ+0x28], R3 ;  /* 0x00002803000075a7 */ /* 0x0022a400080011ff */
[----:B--2---:R-:W-:Y:S05]  /*7c20*/  @!P0 NANOSLEEP.SYNCS 0x989680 ;  /* 0x009896800000895d */ /* 0x004fea0003900000 */
[----:B------:R-:W2:Y:S02]  /*7c30*/  @!P0 SYNCS.PHASECHK.TRANS64 P0, [R0+URZ+0x28], R3 ;  /* 0x00002803000085a7 */ /* 0x000ea400080010ff */
[----:B--2---:R-:W-:Y:S05]  /*7c40*/  @!P0 BRA `(.L_x_129) ;  /* 0xfffffffc00f08947 */ /* 0x004fea000383ffff */
[----:B------:R-:W-:Y:S05]  /*7c50*/  BRA `(.L_x_35) ;  /* 0xffffffa000f87947 */ /* 0x000fea000383ffff */
.L_x_43:
[----:B-1----:R1:W4:Y:S02]  /*7c60*/  SYNCS.PHASECHK.TRANS64.TRYWAIT P0, [R3+URZ+0x90], R0 ;  /* 0x00009000030075a7 */ /* 0x00232400080011ff */
[----:B----4-:R-:W-:Y:S05]  /*7c70*/  @!P0 NANOSLEEP.SYNCS 0x989680 ;  /* 0x009896800000895d */ /* 0x010fea0003900000 */
[----:B------:R-:W4:Y:S02]  /*7c80*/  @!P0 SYNCS.PHASECHK.TRANS64 P0, [R3+URZ+0x90], R0 ;  /* 0x00009000030085a7 */ /* 0x000f2400080010ff */
[----:B----4-:R-:W-:Y:S05]  /*7c90*/  @!P0 BRA `(.L_x_43) ;  /* 0xfffffffc00f08947 */ /* 0x010fea000383ffff */
[----:B------:R-:W-:Y:S05]  /*7ca0*/  BRA `(.L_x_130) ;  /* 0xffffffa400e87947 */ /* 0x000fea000383ffff */
.L_x_47:
[----:B------:R-:W-:-:S07]  /*7cb0*/  MOV R0, UR4 ;  /* 0x0000000400007c02 */ /* 0x000fce0008000f00 */
.L_x_131:
[----:B-1----:R1:W2:Y:S02]  /*7cc0*/  SYNCS.PHASECHK.TRANS64.TRYWAIT P0, [R0+URZ], R2 ;  /* 0x00000002000075a7 */ /* 0x0022a400080011ff */
[----:B--2---:R-:W-:Y:S05]  /*7cd0*/  @!P0 NANOSLEEP.SYNCS 0x989680 ;  /* 0x009896800000895d */ /* 0x004fea0003900000 */
[----:B------:R-:W2:Y:S02]  /*7ce0*/  @!P0 SYNCS.PHASECHK.TRANS64 P0, [R0+URZ], R2 ;  /* 0x00000002000085a7 */ /* 0x000ea400080010ff */
[----:B--2---:R-:W-:Y:S05]  /*7cf0*/  @!P0 BRA `(.L_x_131) ;  /* 0xfffffffc00f08947 */ /* 0x004fea000383ffff */
[----:B------:R-:W-:Y:S05]  /*7d00*/  BRA `(.L_x_132) ;  /* 0xffffffac00947947 */ /* 0x000fea000383ffff */
.L_x_48:
[----:B------:R-:W-:-:S07]  /*7d10*/  MOV R0, UR5 ;  /* 0x0000000500007c02 */ /* 0x000fce0008000f00 */
.L_x_133:
[----:B-1----:R1:W2:Y:S02]  /*7d20*/  SYNCS.PHASECHK.TRANS64.TRYWAIT P0, [R0+URZ], R3 ;  /* 0x00000003000075a7 */ /* 0x0022a400080011ff */
[----:B--2---:R-:W-:Y:S05]  /*7d30*/  @!P0 NANOSLEEP.SYNCS 0x989680 ;  /* 0x009896800000895d */ /* 0x004fea0003900000 */
[----:B------:R-:W2:Y:S02]  /*7d40*/  @!P0 SYNCS.PHASECHK.TRANS64 P0, [R0+URZ], R3 ;  /* 0x00000003000085a7 */ /* 0x000ea400080010ff */
[----:B--2---:R-:W-:Y:S05]  /*7d50*/  @!P0 BRA `(.L_x_133) ;  /* 0xfffffffc00f08947 */ /* 0x004fea000383ffff */
[----:B------:R-:W-:Y:S05]  /*7d60*/  BRA `(.L_x_134) ;  /* 0xffffffac00a07947 */ /* 0x000fea000383ffff */
.L_x_49:
[----:B------:R-:W-:-:S07]  /*7d70*/  MOV R0, UR5 ;  /* 0x0000000500007c02 */ /* 0x000fce0008000f00 */
.L_x_135:
[----:B-1----:R1:W2:Y:S02]  /*7d80*/  SYNCS.PHASECHK.TRANS64.TRYWAIT P0, [R0+URZ], R3 ;  /* 0x00000003000075a7 */ /* 0x0022a400080011ff */
[----:B--2---:R-:W-:Y:S05]  /*7d90*/  @!P0 NANOSLEEP.SYNCS 0x989680 ;  /* 0x009896800000895d */ /* 0x004fea0003900000 */
[----:B------:R-:W2:Y:S02]  /*7da0*/  @!P0 SYNCS.PHASECHK.TRANS64 P0, [R0+URZ], R3 ;  /* 0x00000003000085a7 */ /* 0x000ea400080010ff */
[----:B--2---:R-:W-:Y:S05]  /*7db0*/  @!P0 BRA `(.L_x_135) ;  /* 0xfffffffc00f08947 */ /* 0x004fea000383ffff */
[----:B------:R-:W-:Y:S05]  /*7dc0*/  BRA `(.L_x_136) ;  /* 0xffffffac00ac7947 */ /* 0x000fea000383ffff */
.L_x_50:
[----:B------:R-:W-:-:S07]  /*7dd0*/  MOV R0, UR5 ;  /* 0x0000000500007c02 */ /* 0x000fce0008000f00 */
.L_x_137:
[----:B-1----:R1:W2:Y:S02]  /*7de0*/  SYNCS.PHASECHK.TRANS64.TRYWAIT P0, [R0+URZ], R3 ;  /* 0x00000003000075a7 */ /* 0x0022a400080011ff */
[----:B--2---:R-:W-:Y:S05]  /*7df0*/  @!P0 NANOSLEEP.SYNCS 0x989680 ;  /* 0x009896800000895d */ /* 0x004fea0003900000 */
[----:B------:R-:W2:Y:S02]  /*7e00*/  @!P0 SYNCS.PHASECHK.TRANS64 P0, [R0+URZ], R3 ;  /* 0x00000003000085a7 */ /* 0x000ea400080010ff */
[----:B--2---:R-:W-:Y:S05]  /*7e10*/  @!P0 BRA `(.L_x_137) ;  /* 0xfffffffc00f08947 */ /* 0x004fea000383ffff */
[----:B------:R-:W-:Y:S05]  /*7e20*/  BRA `(.L_x_138) ;  /* 0xffffffac00b87947 */ /* 0x000fea000383ffff */
.L_x_53:
[----:B--2---:R2:W3:Y:S02]  /*7e30*/  SYNCS.PHASECHK.TRANS64.TRYWAIT P0, [R2+URZ+0xf0], R4 ;  /* 0x0000f004020075a7 */ /* 0x0044e400080011ff */
[----:B---3--:R-:W-:Y:S05]  /*7e40*/  @!P0 NANOSLEEP.SYNCS 0x989680 ;  /* 0x009896800000895d */ /* 0x008fea0003900000 */
[----:B------:R-:W3:Y:S02]  /*7e50*/  @!P0 SYNCS.PHASECHK.TRANS64 P0, [R2+URZ+0xf0], R4 ;  /* 0x0000f004020085a7 */ /* 0x000ee400080010ff */
[----:B---3--:R-:W-:Y:S05]  /*7e60*/  @!P0 BRA `(.L_x_53) ;  /* 0xfffffffc00f08947 */ /* 0x008fea000383ffff */
[----:B------:R-:W-:Y:S05]  /*7e70*/  BRA `(.L_x_139) ;  /* 0xffffffb000147947 */ /* 0x000fea000383ffff */
.L_x_54:
[----:B------:R-:W-:-:S07]  /*7e80*/  MOV R2, UR4 ;  /* 0x0000000400027c02 */ /* 0x000fce0008000f00 */
.L_x_140:
[----:B--2---:R2:W3:Y:S02]  /*7e90*/  SYNCS.PHASECHK.TRANS64.TRYWAIT P0, [R2+URZ+0xa0], R5 ;  /* 0x0000a005020075a7 */ /* 0x0044e400080011ff */
[----:B---3--:R-:W-:Y:S05]  /*7ea0*/  @!P0 NANOSLEEP.SYNCS 0x989680 ;  /* 0x009896800000895d */ /* 0x008fea0003900000 */
[----:B------:R-:W3:Y:S02]  /*7eb0*/  @!P0 SYNCS.PHASECHK.TRANS64 P0, [R2+URZ+0xa0], R5 ;  /* 0x0000a005020085a7 */ /* 0x000ee400080010ff */
[----:B---3--:R-:W-:Y:S05]  /*7ec0*/  @!P0 BRA `(.L_x_140) ;  /* 0xfffffffc00f08947 */ /* 0x008fea000383ffff */
[----:B------:R-:W-:Y:S05]  /*7ed0*/  BRA `(.L_x_141) ;  /* 0xffffffb000247947 */ /* 0x000fea000383ffff */
.L_x_55:
[----:B--2---:R2:W3:Y:S02]  /*7ee0*/  SYNCS.PHASECHK.TRANS64.TRYWAIT P1, [R2+URZ+0x90], R4 ;  /* 0x00009004020075a7 */ /* 0x0044e400080211ff */
[----:B---3--:R-:W-:Y:S05]  /*7ef0*/  @!P1 NANOSLEEP.SYNCS 0x989680 ;  /* 0x009896800000995d */ /* 0x008fea0003900000 */
[----:B------:R-:W3:Y:S02]  /*7f00*/  @!P1 SYNCS.PHASECHK.TRANS64 P1, [R2+URZ+0x90], R4 ;  /* 0x00009004020095a7 */ /* 0x000ee400080210ff */
[----:B---3--:R-:W-:Y:S05]  /*7f10*/  @!P1 BRA `(.L_x_55) ;  /* 0xfffffffc00f09947 */ /* 0x008fea000383ffff */
[----:B------:R-:W-:Y:S05]  /*7f20*/  BRA `(.L_x_142) ;  /* 0xffffffb000547947 */ /* 0x000fea000383ffff */
.L_x_58:
[----:B------:R-:W-:-:S07]  /*7f30*/  MOV R0, UR4 ;  /* 0x0000000400007c02 */ /* 0x000fce0008000f00 */
.L_x_143:
[----:B--2---:R2:W3:Y:S02]  /*7f40*/  SYNCS.PHASECHK.TRANS64.TRYWAIT P0, [R0+URZ+0xa0], R2 ;  /* 0x0000a002000075a7 */ /* 0x0044e400080011ff */
[----:B---3--:R-:W-:Y:S05]  /*7f50*/  @!P0 NANOSLEEP.SYNCS 0x989680 ;  /* 0x009896800000895d */ /* 0x008fea0003900000 */
[----:B------:R-:W3:Y:S02]  /*7f60*/  @!P0 SYNCS.PHASECHK.TRANS64 P0, [R0+URZ+0xa0], R2 ;  /* 0x0000a002000085a7 */ /* 0x000ee400080010ff */
[----:B---3--:R-:W-:Y:S05]  /*7f70*/  @!P0 BRA `(.L_x_143) ;  /* 0xfffffffc00f08947 */ /* 0x008fea000383ffff */
[----:B------:R-:W-:Y:S05]  /*7f80*/  BRA `(.L_x_57) ;  /* 0xffffffb000a87947 */ /* 0x000fea000383ffff */
.L_x_65:
[----:B-1----:R1:W2:Y:S02]  /*7f90*/  SYNCS.PHASECHK.TRANS64.TRYWAIT P1, [R0+URZ+0x90], R2 ;  /* 0x00009002000075a7 */ /* 0x0022a400080211ff */
[----:B--2---:R-:W-:Y:S05]  /*7fa0*/  @!P1 NANOSLEEP.SYNCS 0x989680 ;  /* 0x009896800000995d */ /* 0x004fea0003900000 */
[----:B------:R-:W2:Y:S02]  /*7fb0*/  @!P1 SYNCS.PHASECHK.TRANS64 P1, [R0+URZ+0x90], R2 ;  /* 0x00009002000095a7 */ /* 0x000ea400080210ff */
[----:B--2---:R-:W-:Y:S05]  /*7fc0*/  @!P1 BRA `(.L_x_65) ;  /* 0xfffffffc00f09947 */ /* 0x004fea000383ffff */
[----:B------:R-:W-:Y:S05]  /*7fd0*/  BRA `(.L_x_144) ;  /* 0xffffffb8003c7947 */ /* 0x000fea000383ffff */
.L_x_66:
[----:B------:R-:W-:-:S07]  /*7fe0*/  MOV R2, UR46 ;  /* 0x0000002e00027c02 */ /* 0x000fce0008000f00 */
.L_x_145:
[----:B-1----:R1:W2:Y:S02]  /*7ff0*/  SYNCS.PHASECHK.TRANS64.TRYWAIT P0, [R2+URZ+0xd0], R0 ;  /* 0x0000d000020075a7 */ /* 0x0022a400080011ff */
[----:B--2---:R-:W-:Y:S05]  /*8000*/  @!P0 NANOSLEEP.SYNCS 0x989680 ;  /* 0x009896800000895d */ /* 0x004fea0003900000 */
[----:B------:R-:W2:Y:S02]  /*8010*/  @!P0 SYNCS.PHASECHK.TRANS64 P0, [R2+URZ+0xd0], R0 ;  /* 0x0000d000020085a7 */ /* 0x000ea400080010ff */
[----:B--2---:R-:W-:Y:S05]  /*8020*/  @!P0 BRA `(.L_x_145) ;  /* 0xfffffffc00f08947 */ /* 0x004fea000383ffff */
[----:B------:R-:W-:Y:S05]  /*8030*/  BRA `(.L_x_146) ;  /* 0xffffffb8008c7947 */ /* 0x000fea000383ffff */
.L_x_69:
[----:B------:R-:W-:Y:S07]  /*8040*/  MOV R0, UR7 ;  /* 0x0000000700007c02 */ /* 0x000fee0008000f00 */
.L_x_147:
[----:B-1----:R1:W2:Y:S02]  /*8050*/  SYNCS.PHASECHK.TRANS64.TRYWAIT P0, [R0+URZ], R2 ;  /* 0x00000002000075a7 */ /* 0x0022a400080011ff */
[----:B--2---:R-:W-:Y:S05]  /*8060*/  @!P0 NANOSLEEP.SYNCS 0x989680 ;  /* 0x009896800000895d */ /* 0x004fea0003900000 */
[----:B------:R-:W2:Y:S02]  /*8070*/  @!P0 SYNCS.PHASECHK.TRANS64 P0, [R0+URZ], R2 ;  /* 0x00000002000085a7 */ /* 0x000ea400080010ff */
[----:B--2---:R-:W-:Y:S05]  /*8080*/  @!P0 BRA `(.L_x_147) ;  /* 0xfffffffc00f08947 */ /* 0x004fea000383ffff */
[----:B------:R-:W-:Y:S05]  /*8090*/  BRA `(.L_x_68) ;  /* 0xffffffb800a87947 */ /* 0x000fea000383ffff */
.L_x_72:
[----:B------:R-:W-:-:S07]  /*80a0*/  MOV R0, UR4 ;  /* 0x0000000400007c02 */ /* 0x000fce0008000f00 */
.L_x_148:
[----:B--2---:R2:W4:Y:S02]  /*80b0*/  SYNCS.PHASECHK.TRANS64.TRYWAIT P0, [R0+URZ], R2 ;  /* 0x00000002000075a7 */ /* 0x00452400080011ff */
[----:B----4-:R-:W-:Y:S05]  /*80c0*/  @!P0 NANOSLEEP.SYNCS 0x989680 ;  /* 0x009896800000895d */ /* 0x010fea0003900000 */
[----:B------:R-:W4:Y:S02]  /*80d0*/  @!P0 SYNCS.PHASECHK.TRANS64 P0, [R0+URZ], R2 ;  /* 0x00000002000085a7 */ /* 0x000f2400080010ff */
[----:B----4-:R-:W-:Y:S05]  /*80e0*/  @!P0 BRA `(.L_x_148) ;  /* 0xfffffffc00f08947 */ /* 0x010fea000383ffff */
[----:B------:R-:W-:Y:S05]  /*80f0*/  BRA `(.L_x_149) ;  /* 0xffffffbc00d47947 */ /* 0x000fea000383ffff */
.L_x_73:
[----:B------:R-:W-:-:S07]  /*8100*/  MOV R0, UR5 ;  /* 0x0000000500007c02 */ /* 0x000fce0008000f00 */
.L_x_150:
[----:B-1----:R1:W2:Y:S02]  /*8110*/  SYNCS.PHASECHK.TRANS64.TRYWAIT P0, [R0+URZ], R3 ;  /* 0x00000003000075a7 */ /* 0x0022a400080011ff */
[----:B--2---:R-:W-:Y:S05]  /*8120*/  @!P0 NANOSLEEP.SYNCS 0x989680 ;  /* 0x009896800000895d */ /* 0x004fea0003900000 */
[----:B------:R-:W2:Y:S02]  /*8130*/  @!P0 SYNCS.PHASECHK.TRANS64 P0, [R0+URZ], R3 ;  /* 0x00000003000085a7 */ /* 0x000ea400080010ff */
[----:B--2---:R-:W-:Y:S05]  /*8140*/  @!P0 BRA `(.L_x_150) ;  /* 0xfffffffc00f08947 */ /* 0x004fea000383ffff */
[----:B------:R-:W-:Y:S05]  /*8150*/  BRA `(.L_x_151) ;  /* 0xffffffbc00e07947 */ /* 0x000fea000383ffff */
.L_x_74:
[----:B------:R-:W-:-:S07]  /*8160*/  MOV R0, UR5 ;  /* 0x0000000500007c02 */ /* 0x000fce0008000f00 */
.L_x_152:
[----:B-1----:R1:W2:Y:S02]  /*8170*/  SYNCS.PHASECHK.TRANS64.TRYWAIT P0, [R0+URZ], R3 ;  /* 0x00000003000075a7 */ /* 0x0022a400080011ff */
[----:B--2---:R-:W-:Y:S05]  /*8180*/  @!P0 NANOSLEEP.SYNCS 0x989680 ;  /* 0x009896800000895d */ /* 0x004fea0003900000 */
[----:B------:R-:W2:Y:S02]  /*8190*/  @!P0 SYNCS.PHASECHK.TRANS64 P0, [R0+URZ], R3 ;  /* 0x00000003000085a7 */ /* 0x000ea400080010ff */
[----:B--2---:R-:W-:Y:S05]  /*81a0*/  @!P0 BRA `(.L_x_152) ;  /* 0xfffffffc00f08947 */ /* 0x004fea000383ffff */
[----:B------:R-:W-:Y:S05]  /*81b0*/  BRA `(.L_x_153) ;  /* 0xffffffbc00ec7947 */ /* 0x000fea000383ffff */
.L_x_75:
[----:B-1----:R-:W-:-:S07]  /*81c0*/  MOV R0, UR4 ;  /* 0x0000000400007c02 */ /* 0x002fce0008000f00 */
.L_x_154:
[----:B-1----:R1:W2:Y:S02]  /*81d0*/  SYNCS.PHASECHK.TRANS64.TRYWAIT P0, [R0+URZ], R2 ;  /* 0x00000002000075a7 */ /* 0x0022a400080011ff */
[----:B--2---:R-:W-:Y:S05]  /*81e0*/  @!P0 NANOSLEEP.SYNCS 0x989680 ;  /* 0x009896800000895d */ /* 0x004fea0003900000 */
[----:B------:R-:W2:Y:S02]  /*81f0*/  @!P0 SYNCS.PHASECHK.TRANS64 P0, [R0+URZ], R2 ;  /* 0x00000002000085a7 */ /* 0x000ea400080010ff */
[----:B--2---:R-:W-:Y:S05]  /*8200*/  @!P0 BRA `(.L_x_154) ;  /* 0xfffffffc00f08947 */ /* 0x004fea000383ffff */
[----:B------:R-:W-:Y:S05]  /*8210*/  BRA `(.L_x_155) ;  /* 0xffffffbc00f87947 */ /* 0x000fea000383ffff */
.L_x_80:
[----:B---3--:R3:W4:Y:S02]  /*8220*/  SYNCS.PHASECHK.TRANS64.TRYWAIT P0, [R12+URZ+0x90], R0 ;  /* 0x000090000c0075a7 */ /* 0x00872400080011ff */
[----:B----4-:R-:W-:Y:S05]  /*8230*/  @!P0 NANOSLEEP.SYNCS 0x989680 ;  /* 0x009896800000895d */ /* 0x010fea0003900000 */
[----:B------:R-:W4:Y:S02]  /*8240*/  @!P0 SYNCS.PHASECHK.TRANS64 P0, [R12+URZ+0x90], R0 ;  /* 0x000090000c0085a7 */ /* 0x000f2400080010ff */
[----:B----4-:R-:W-:Y:S05]  /*8250*/  @!P0 BRA `(.L_x_80) ;  /* 0xfffffffc00f08947 */ /* 0x010fea000383ffff */
[----:B------:R-:W-:Y:S05]  /*8260*/  BRA `(.L_x_156) ;  /* 0xffffffc400087947 */ /* 0x000fea000383ffff */
.L_x_83:
[----:B-1----:R-:W-:Y:S07]  /*8270*/  MOV R0, UR24 ;  /* 0x0000001800007c02 */ /* 0x002fee0008000f00 */
.L_x_157:
[----:B-1----:R1:W3:Y:S02]  /*8280*/  SYNCS.PHASECHK.TRANS64.TRYWAIT P2, [R0+URZ+0x88], R6 ;  /* 0x00008806000075a7 */ /* 0x0022e400080411ff */
[----:B---3--:R-:W-:Y:S05]  /*8290*/  @!P2 NANOSLEEP.SYNCS 0x989680 ;  /* 0x009896800000a95d */ /* 0x008fea0003900000 */
[----:B------:R-:W3:Y:S02]  /*82a0*/  @!P2 SYNCS.PHASECHK.TRANS64 P2, [R0+URZ+0x88], R6 ;  /* 0x000088060000a5a7 */ /* 0x000ee400080410ff */
[----:B---3--:R-:W-:Y:S05]  /*82b0*/  @!P2 BRA `(.L_x_157) ;  /* 0xfffffffc00f0a947 */ /* 0x008fea000383ffff */
[----:B------:R-:W-:Y:S05]  /*82c0*/  BRA `(.L_x_82) ;  /* 0xffffffc8006c7947 */ /* 0x000fea000383ffff */
.L_x_86:
[----:B------:R-:W-:Y:S07]  /*82d0*/  MOV R0, UR4 ;  /* 0x0000000400007c02 */ /* 0x000fee0008000f00 */
.L_x_158:
[----:B-1----:R1:W3:Y:S02]  /*82e0*/  SYNCS.PHASECHK.TRANS64.TRYWAIT P0, [R0+URZ+0x68], R9 ;  /* 0x00006809000075a7 */ /* 0x0022e400080011ff */
[----:B---3--:R-:W-:Y:S05]  /*82f0*/  @!P0 NANOSLEEP.SYNCS 0x989680 ;  /* 0x009896800000895d */ /* 0x008fea0003900000 */
[----:B------:R-:W3:Y:S02]  /*8300*/  @!P0 SYNCS.PHASECHK.TRANS64 P0, [R0+URZ+0x68], R9 ;  /* 0x00006809000085a7 */ /* 0x000ee400080010ff */
[----:B---3--:R-:W-:Y:S05]  /*8310*/  @!P0 BRA `(.L_x_158) ;  /* 0xfffffffc00f08947 */ /* 0x008fea000383ffff */
[----:B------:R-:W-:Y:S05]  /*8320*/  BRA `(.L_x_159) ;  /* 0xffffffc800cc7947 */ /* 0x000fea000383ffff */
.L_x_87:
[----:B------:R-:W-:Y:S07]  /*8330*/  MOV R6, UR5 ;  /* 0x0000000500067c02 */ /* 0x000fee0008000f00 */
.L_x_160:
[----:B-1----:R1:W3:Y:S02]  /*8340*/  SYNCS.PHASECHK.TRANS64.TRYWAIT P0, [R6+URZ+0x68], R0 ;  /* 0x00006800060075a7 */ /* 0x0022e400080011ff */
[----:B---3--:R-:W-:Y:S05]  /*8350*/  @!P0 NANOSLEEP.SYNCS 0x989680 ;  /* 0x009896800000895d */ /* 0x008fea0003900000 */
[----:B------:R-:W3:Y:S02]  /*8360*/  @!P0 SYNCS.PHASECHK.TRANS64 P0, [R6+URZ+0x68], R0 ;  /* 0x00006800060085a7 */ /* 0x000ee400080010ff */
[----:B---3--:R-:W-:Y:S05]  /*8370*/  @!P0 BRA `(.L_x_160) ;  /* 0xfffffffc00f08947 */ /* 0x008fea000383ffff */
[----:B------:R-:W-:Y:S05]  /*8380*/  BRA `(.L_x_161) ;  /* 0xffffffcc00287947 */ /* 0x000fea000383ffff */
.L_x_89:
[----:B------:R-:W-:-:S07]  /*8390*/  MOV R0, UR4 ;  /* 0x0000000400007c02 */ /* 0x000fce0008000f00 */
.L_x_162:
[----:B-1----:R1:W4:Y:S02]  /*83a0*/  SYNCS.PHASECHK.TRANS64.TRYWAIT P0, [R0+URZ], R2 ;  /* 0x00000002000075a7 */ /* 0x00232400080011ff */
[----:B----4-:R-:W-:Y:S05]  /*83b0*/  @!P0 NANOSLEEP.SYNCS 0x989680 ;  /* 0x009896800000895d */ /* 0x010fea0003900000 */
[----:B------:R-:W4:Y:S02]  /*83c0*/  @!P0 SYNCS.PHASECHK.TRANS64 P0, [R0+URZ], R2 ;  /* 0x00000002000085a7 */ /* 0x000f2400080010ff */
[----:B----4-:R-:W-:Y:S05]  /*83d0*/  @!P0 BRA `(.L_x_162) ;  /* 0xfffffffc00f08947 */ /* 0x010fea000383ffff */
[----:B------:R-:W-:Y:S05]  /*83e0*/  BRA `(.L_x_163) ;  /* 0xffffffcc00b87947 */ /* 0x000fea000383ffff */
.L_x_90:
[----:B------:R-:W-:-:S07]  /*83f0*/  MOV R0, UR5 ;  /* 0x0000000500007c02 */ /* 0x000fce0008000f00 */
.L_x_164:
[----:B-1----:R1:W4:Y:S02]  /*8400*/  SYNCS.PHASECHK.TRANS64.TRYWAIT P0, [R0+URZ], R2 ;  /* 0x00000002000075a7 */ /* 0x00232400080011ff */
[----:B----4-:R-:W-:Y:S05]  /*8410*/  @!P0 NANOSLEEP.SYNCS 0x989680 ;  /* 0x009896800000895d */ /* 0x010fea0003900000 */
[----:B------:R-:W4:Y:S02]  /*8420*/  @!P0 SYNCS.PHASECHK.TRANS64 P0, [R0+URZ], R2 ;  /* 0x00000002000085a7 */ /* 0x000f2400080010ff */
[----:B----4-:R-:W-:Y:S05]  /*8430*/  @!P0 BRA `(.L_x_164) ;  /* 0xfffffffc00f08947 */ /* 0x010fea000383ffff */
[----:B------:R-:W-:Y:S05]  /*8440*/  BRA `(.L_x_165) ;  /* 0xffffffcc00c47947 */ /* 0x000fea000383ffff */
.L_x_92:
[----:B-1----:R1:W2:Y:S02]  /*8450*/  SYNCS.PHASECHK.TRANS64.TRYWAIT P0, [R0+URZ+0x90], R2 ;  /* 0x00009002000075a7 */ /* 0x0022a400080011ff */
[----:B--2---:R-:W-:Y:S05]  /*8460*/  @!P0 NANOSLEEP.SYNCS 0x989680 ;  /* 0x009896800000895d */ /* 0x004fea0003900000 */
[----:B------:R-:W2:Y:S02]  /*8470*/  @!P0 SYNCS.PHASECHK.TRANS64 P0, [R0+URZ+0x90], R2 ;  /* 0x00009002000085a7 */ /* 0x000ea400080010ff */
[----:B--2---:R-:W-:Y:S05]  /*8480*/  @!P0 BRA `(.L_x_92) ;  /* 0xfffffffc00f08947 */ /* 0x004fea000383ffff */
[----:B------:R-:W-:Y:S05]  /*8490*/  BRA `(.L_x_166) ;  /* 0xffffffd000b07947 */ /* 0x000fea000383ffff */
.L_x_102:
[----:B-1----:R1:W3:Y:S02]  /*84a0*/  SYNCS.PHASECHK.TRANS64.TRYWAIT P1, [R2+URZ+0x50], R4 ;  /* 0x00005004020075a7 */ /* 0x0022e400080211ff */
[----:B---3--:R-:W-:Y:S05]  /*84b0*/  @!P1 NANOSLEEP.SYNCS 0x989680 ;  /* 0x009896800000995d */ /* 0x008fea0003900000 */
[----:B------:R-:W3:Y:S02]  /*84c0*/  @!P1 SYNCS.PHASECHK.TRANS64 P1, [R2+URZ+0x50], R4 ;  /* 0x00005004020095a7 */ /* 0x000ee400080210ff */
[----:B---3--:R-:W-:Y:S05]  /*84d0*/  @!P1 BRA `(.L_x_102) ;  /* 0xfffffffc00f09947 */ /* 0x008fea000383ffff */
[----:B------:R-:W-:Y:S05]  /*84e0*/  BRA `(.L_x_101) ;  /* 0xffffffe000207947 */ /* 0x000fea000383ffff */
.L_x_104:
[----:B-1----:R1:W2:Y:S02]  /*84f0*/  SYNCS.PHASECHK.TRANS64.TRYWAIT P0, [R27+URZ+0xb0], R3 ;  /* 0x0000b0031b0075a7 */ /* 0x0022a400080011ff */
[----:B--2---:R-:W-:Y:S05]  /*8500*/  @!P0 NANOSLEEP.SYNCS 0x989680 ;  /* 0x009896800000895d */ /* 0x004fea0003900000 */
[----:B------:R-:W2:Y:S02]  /*8510*/  @!P0 SYNCS.PHASECHK.TRANS64 P0, [R27+URZ+0xb0], R3 ;  /* 0x0000b0031b0085a7 */ /* 0x000ea400080010ff */
[----:B--2---:R-:W-:Y:S05]  /*8520*/  @!P0 BRA `(.L_x_104) ;  /* 0xfffffffc00f08947 */ /* 0x004fea000383ffff */
[----:B------:R-:W-:Y:S05]  /*8530*/  BRA `(.L_x_103) ;  /* 0xffffffe000707947 */ /* 0x000fea000383ffff */
.L_x_115:
[----:B-1----:R1:W2:Y:S02]  /*8540*/  SYNCS.PHASECHK.TRANS64.TRYWAIT P0, [R2+URZ+0x50], R63 ;  /* 0x0000503f020075a7 */ /* 0x0022a400080011ff */
[----:B--2---:R-:W-:Y:S05]  /*8550*/  @!P0 NANOSLEEP.SYNCS 0x989680 ;  /* 0x009896800000895d */ /* 0x004fea0003900000 */
[----:B------:R-:W2:Y:S02]  /*8560*/  @!P0 SYNCS.PHASECHK.TRANS64 P0, [R2+URZ+0x50], R63 ;  /* 0x0000503f020085a7 */ /* 0x000ea400080010ff */
[----:B--2---:R-:W-:Y:S05]  /*8570*/  @!P0 BRA `(.L_x_115) ;  /* 0xfffffffc00f08947 */ /* 0x004fea000383ffff */
[----:B------:R-:W-:Y:S05]  /*8580*/  BRA `(.L_x_114) ;  /* 0xffffffe800847947 */ /* 0x000fea000383ffff */
        .weak           $__internal_0_$__cuda_sm10x_tcgen05_guardrail_trap_col_being_dealloced_not_returned_by_alloc
        .type           $__internal_0_$__cuda_sm10x_tcgen05_guardrail_trap_col_being_dealloced_not_returned_by_alloc,@function
        .size           $__internal_0_$__cuda_sm10x_tcgen05_guardrail_trap_col_being_dealloced_not_returned_by_alloc,($__internal_1_$__cuda_sm10x_tcgen05_guardrail_trap_phase_invalid_during_alloc - $__internal_0_$__cuda_sm10x_tcgen05_guardrail_trap_col_being_dealloced_not_returned_by_alloc)
$__internal_0_$__cuda_sm10x_tcgen05_guardrail_trap_col_being_dealloced_not_returned_by_alloc:
[----:B------:R-:W-:Y:S05]  /*8590*/  BPT.TRAP 0x1 ;  /* 0x000000040000795c */ /* 0x000fea0000300000 */
[----:B------:R-:W-:-:S04]  /*85a0*/  HFMA2 R3, -RZ, RZ, 0, 0 ;  /* 0x00000000ff037431 */ /* 0x000fc800000001ff */
[----:B------:R-:W-:Y:S05]  /*85b0*/  RET.REL.NODEC R2 `(_ZN7cutlass13device_kernelINS_4gemm6kernel13GemmUniversalIN4cute5tupleIJiiiiEEENS1_10collective13CollectiveMmaINS1_35MainloopSm100TmaUmmaWarpSpecializedILi5ELi2ELi4ENS5_IJNS4_1CILi2EEESB_NSA_ILi1EEEEEEEENS5_IJNSA_ILi64EEESF_NSA_ILi128EEEEEENS_6half_tENS5_IJlSC_lEEESI_SJ_NS4_8TiledMMAINS4_8MMA_AtomIJNS4_20SM100_MMA_F16BF16_SSISI_SI_fLi64ELi64ELNS4_4UMMA5MajorE0ELSO_0ELNSN_7ScaleInE0ELSP_0EEEEEENS4_6LayoutINS5_IJSC_SC_SC_EEENS5_IJNSA_ILi0EEESU_SU_EEEEENS5_IJNS4_10UnderscoreESX_SX_EEEEENS4_23SM90_TMA_LOAD_MULTICASTENS4_14ComposedLayoutINS4_7SwizzleILi3ELi4ELi3EEENS4_18smem_ptr_flag_bitsILi16EEENSS_INS5_IJNSA_ILi8EEESF_EEENS5_IJSF_SC_EEEEEEEvNS4_8identityES10_S1A_vS1B_EENS_8epilogue10collective18CollectiveEpilogueINS1D_23Sm100TmaWarpSpecializedILi3ELi2ELi16ELb1ELb0EEEJSH_NS5_IJNSS_ISF_SC_EENSS_INSA_ILi32EEESC_EEEEESI_SJ_SI_SJ_NS1D_6fusion15FusionCallbacksIS1H_NS1M_17LinearCombinationISI_fSI_fLNS_15FloatRoundStyleE2EEESH_S1L_JEEENS4_5SM1004TMEM4LOAD26SM100_TMEM_LOAD_16dp256b4xENS4_13SM90_TMA_LOADENS11_INS12_ILi2ELi4ELi3EEES15_NSS_INS5_IJS16_S1J_EEENS5_IJS1J_SC_EEEEEEENS4_17SM75_U32x4_LDSM_NENS4_14SM90_TMA_STOREES21_NS4_17SM90_U32x4_STSM_NENS4_39AutoVectorizingCopyWithAssumedAlignmentILi128EEEEEEvvEEEEvNT_6ParamsE) ;  /* 0xffffff7802907950 */ /* 0x000fea0003c3ffff */
        .weak           $__internal_1_$__cuda_sm10x_tcgen05_guardrail_trap_phase_invalid_during_alloc
        .type           $__internal_1_$__cuda_sm10x_tcgen05_guardrail_trap_phase_invalid_during_alloc,@function
        .size           $__internal_1_$__cuda_sm10x_tcgen05_guardrail_trap_phase_invalid_during_alloc,($__internal_2_$__cuda_sm10x_tcgen05_guardrail_trap_unallocated_columns_being_dealloced - $__internal_1_$__cuda_sm10x_tcgen05_guardrail_trap_phase_invalid_during_alloc)
$__internal_1_$__cuda_sm10x_tcgen05_guardrail_trap_phase_invalid_during_alloc:
[----:B------:R-:W-:Y:S05]  /*85c0*/  BPT.TRAP 0x1 ;  /* 0x000000040000795c */ /* 0x000fea0000300000 */
[----:B------:R-:W-:-:S04]  /*85d0*/  MOV R5, 0x0 ;  /* 0x0000000000057802 */ /* 0x000fc80000000f00 */
[----:B------:R-:W-:Y:S05]  /*85e0*/  RET.REL.NODEC R4 `(_ZN7cutlass13device_kernelINS_4gemm6kernel13GemmUniversalIN4cute5tupleIJiiiiEEENS1_10collective13CollectiveMmaINS1_35MainloopSm100TmaUmmaWarpSpecializedILi5ELi2ELi4ENS5_IJNS4_1CILi2EEESB_NSA_ILi1EEEEEEEENS5_IJNSA_ILi64EEESF_NSA_ILi128EEEEEENS_6half_tENS5_IJlSC_lEEESI_SJ_NS4_8TiledMMAINS4_8MMA_AtomIJNS4_20SM100_MMA_F16BF16_SSISI_SI_fLi64ELi64ELNS4_4UMMA5MajorE0ELSO_0ELNSN_7ScaleInE0ELSP_0EEEEEENS4_6LayoutINS5_IJSC_SC_SC_EEENS5_IJNSA_ILi0EEESU_SU_EEEEENS5_IJNS4_10UnderscoreESX_SX_EEEEENS4_23SM90_TMA_LOAD_MULTICASTENS4_14ComposedLayoutINS4_7SwizzleILi3ELi4ELi3EEENS4_18smem_ptr_flag_bitsILi16EEENSS_INS5_IJNSA_ILi8EEESF_EEENS5_IJSF_SC_EEEEEEEvNS4_8identityES10_S1A_vS1B_EENS_8epilogue10collective18CollectiveEpilogueINS1D_23Sm100TmaWarpSpecializedILi3ELi2ELi16ELb1ELb0EEEJSH_NS5_IJNSS_ISF_SC_EENSS_INSA_ILi32EEESC_EEEEESI_SJ_SI_SJ_NS1D_6fusion15FusionCallbacksIS1H_NS1M_17LinearCombinationISI_fSI_fLNS_15FloatRoundStyleE2EEESH_S1L_JEEENS4_5SM1004TMEM4LOAD26SM100_TMEM_LOAD_16dp256b4xENS4_13SM90_TMA_LOADENS11_INS12_ILi2ELi4ELi3EEES15_NSS_INS5_IJS16_S1J_EEENS5_IJS1J_SC_EEEEEEENS4_17SM75_U32x4_LDSM_NENS4_14SM90_TMA_STOREES21_NS4_17SM90_U32x4_STSM_NENS4_39AutoVectorizingCopyWithAssumedAlignmentILi128EEEEEEvvEEEEvNT_6ParamsE) ;  /* 0xffffff7804847950 */ /* 0x000fea0003c3ffff */
        .weak           $__internal_2_$__cuda_sm10x_tcgen05_guardrail_trap_unallocated_columns_being_dealloced
        .type           $__internal_2_$__cuda_sm10x_tcgen05_guardrail_trap_unallocated_columns_being_dealloced,@function
        .size           $__internal_2_$__cuda_sm10x_tcgen05_guardrail_trap_unallocated_columns_being_dealloced,(.L_x_168 - $__internal_2_$__cuda_sm10x_tcgen05_guardrail_trap_unallocated_columns_being_dealloced)
$__internal_2_$__cuda_sm10x_tcgen05_guardrail_trap_unallocated_columns_being_dealloced:
[----:B------:R-:W-:Y:S05]  /*85f0*/  BPT.TRAP 0x1 ;  /* 0x000000040000795c */ /* 0x000fea0000300000 */
[----:B------:R-:W-:-:S04]  /*8600*/  HFMA2 R3, -RZ, RZ, 0, 0 ;  /* 0x00000000ff037431 */ /* 0x000fc800000001ff */
[----:B------:R-:W-:Y:S05]  /*8610*/  RET.REL.NODEC R2 `(_ZN7cutlass13device_kernelINS_4gemm6kernel13GemmUniversalIN4cute5tupleIJiiiiEEENS1_10collective13CollectiveMmaINS1_35MainloopSm100TmaUmmaWarpSpecializedILi5ELi2ELi4ENS5_IJNS4_1CILi2EEESB_NSA_ILi1EEEEEEEENS5_IJNSA_ILi64EEESF_NSA_ILi128EEEEEENS_6half_tENS5_IJlSC_lEEESI_SJ_NS4_8TiledMMAINS4_8MMA_AtomIJNS4_20SM100_MMA_F16BF16_SSISI_SI_fLi64ELi64ELNS4_4UMMA5MajorE0ELSO_0ELNSN_7ScaleInE0ELSP_0EEEEEENS4_6LayoutINS5_IJSC_SC_SC_EEENS5_IJNSA_ILi0EEESU_SU_EEEEENS5_IJNS4_10UnderscoreESX_SX_EEEEENS4_23SM90_TMA_LOAD_MULTICASTENS4_14ComposedLayoutINS4_7SwizzleILi3ELi4ELi3EEENS4_18smem_ptr_flag_bitsILi16EEENSS_INS5_IJNSA_ILi8EEESF_EEENS5_IJSF_SC_EEEEEEEvNS4_8identityES10_S1A_vS1B_EENS_8epilogue10collective18CollectiveEpilogueINS1D_23Sm100TmaWarpSpecializedILi3ELi2ELi16ELb1ELb0EEEJSH_NS5_IJNSS_ISF_SC_EENSS_INSA_ILi32EEESC_EEEEESI_SJ_SI_SJ_NS1D_6fusion15FusionCallbacksIS1H_NS1M_17LinearCombinationISI_fSI_fLNS_15FloatRoundStyleE2EEESH_S1L_JEEENS4_5SM1004TMEM4LOAD26SM100_TMEM_LOAD_16dp256b4xENS4_13SM90_TMA_LOADENS11_INS12_ILi2ELi4ELi3EEES15_NSS_INS5_IJS16_S1J_EEENS5_IJS1J_SC_EEEEEEENS4_17SM75_U32x4_LDSM_NENS4_14SM90_TMA_STOREES21_NS4_17SM90_U32x4_STSM_NENS4_39AutoVectorizingCopyWithAssumedAlignmentILi128EEEEEEvvEEEEvNT_6ParamsE) ;  /* 0xffffff7802787950 */ /* 0x000fea0003c3ffff */
.L_x_167:
[----:B------:R-:W-:-:S00]  /*8620*/  BRA `(.L_x_167) ;  /* 0xfffffffc00fc7947 */ /* 0x000fc0000383ffff */
[----:B------:R-:W-:-:S00]  /*8630*/  NOP ;  /* 0x0000000000007918 */ /* 0x000fc00000000000 */
        /* <DEDUP_REMOVED lines=12> */
.L_x_168:


//--------------------- .nv.global.init           --------------------------
	.section	.nv.global.init,"aw",@progbits
.nv.global.init:
	.type		$str$27,@object
	.size		$str$27,($str$28 - $str$27)
$str$27:
        /*0000*/ 	.byte	0x28, 0x61, 0x64, 0x64, 0x72, 0x65, 0x73, 0x73, 0x20, 0x26, 0x20, 0x6d, 0x61, 0x73, 0x6b, 0x29
        /*0010*/ 	.byte	0x20, 0x3d, 0x3d, 0x20, 0x30, 0x00
	.type		$str$28,@object
	.size		$str$28,($str$26 - $str$28)
$str$28:
        /*0016*/ 	.byte	0x2f, 0x74, 0x6d, 0x70, 0x2f, 0x63, 0x75, 0x74, 0x6c, 0x61, 0x73, 0x73, 0x5f, 0x73, 0x77, 0x65
        /*0026*/ 	.byte	0x65, 0x70, 0x5f, 0x73, 0x72, 0x63, 0x2f, 0x69, 0x6e, 0x63, 0x6c, 0x75, 0x64, 0x65, 0x2f, 0x63
        /*0036*/ 	.byte	0x75, 0x74, 0x65, 0x2f, 0x70, 0x6f, 0x69, 0x6e, 0x74, 0x65, 0x72, 0x5f, 0x66, 0x6c, 0x61, 0x67
        /*0046*/ 	.byte	0x67, 0x65, 0x64, 0x2e, 0x68, 0x70, 0x70, 0x00
	.type		$str$26,@object
	.size		$str$26,($str$25 - $str$26)
$str$26:
        /*004e*/ 	.byte	0x2f, 0x74, 0x6d, 0x70, 0x2f, 0x63, 0x75, 0x74, 0x6c, 0x61, 0x73, 0x73, 0x5f, 0x73, 0x77, 0x65
        /*005e*/ 	.byte	0x65, 0x70, 0x5f, 0x73, 0x72, 0x63, 0x2f, 0x69, 0x6e, 0x63, 0x6c, 0x75, 0x64, 0x65, 0x2f, 0x63
        /*006e*/ 	.byte	0x75, 0x74, 0x65, 0x2f, 0x61, 0x74, 0x6f, 0x6d, 0x2f, 0x63, 0x6f, 0x70, 0x79, 0x5f, 0x74, 0x72
        /*007e*/ 	.byte	0x61, 0x69, 0x74, 0x73, 0x5f, 0x73, 0x6d, 0x31, 0x30, 0x30, 0x2e, 0x68, 0x70, 0x70, 0x00
	.type		$str$25,@object
	.size		$str$25,(__unnamed_1 - $str$25)
$str$25:
        /*008d*/ 	.byte	0x28, 0x28, 0x75, 0x69, 0x6e, 0x74, 0x33, 0x32, 0x5f, 0x74, 0x28, 0x74, 0x68, 0x72, 0x65, 0x61
        /*009d*/ 	.byte	0x64, 0x49, 0x64, 0x78, 0x2e, 0x78, 0x29, 0x20, 0x2f, 0x20, 0x33, 0x32, 0x29, 0x20, 0x25, 0x20
        /*00ad*/ 	.byte	0x34, 0x29, 0x20, 0x3d, 0x3d, 0x20, 0x28, 0x28, 0x28, 0x74, 0x6d, 0x65, 0x6d, 0x5f, 0x61, 0x64
        /*00bd*/ 	.byte	0x64, 0x72, 0x20, 0x3e, 0x3e, 0x20, 0x31, 0x36, 0x29, 0x20, 0x2f, 0x20, 0x33, 0x32, 0x29, 0x20
        /*00cd*/ 	.byte	0x25, 0x20, 0x34, 0x29, 0x00
	.type		__unnamed_1,@object
	.size		__unnamed_1,(__unnamed_2 - __unnamed_1)
__unnamed_1:
        /*00d2*/ 	.byte	0x61, 0x75, 0x74, 0x6f, 0x20, 0x63, 0x75, 0x74, 0x65, 0x3a, 0x3a, 0x61, 0x73, 0x5f, 0x70, 0x6f
        /* <DEDUP_REMOVED lines=24> */
        /*0262*/ 	.byte	0x3e, 0x3e, 0x3e, 0x5d, 0x00
	.type		__unnamed_2,@object
	.size		__unnamed_2,(.L_2 - __unnamed_2)
__unnamed_2:
        /* <DEDUP_REMOVED lines=46> */
.L_2:


//--------------------- .nv.shared._ZN7cutlass13device_kernelINS_4gemm6kernel13GemmUniversalIN4cute5tupleIJiiiiEEENS1_10collective13CollectiveMmaINS1_35MainloopSm100TmaUmmaWarpSpecializedILi5ELi2ELi4ENS5_IJNS4_1CILi2EEESB_NSA_ILi1EEEEEEEENS5_IJNSA_ILi64EEESF_NSA_ILi128EEEEEENS_6half_tENS5_IJlSC_lEEESI_SJ_NS4_8TiledMMAINS4_8MMA_AtomIJNS4_20SM100_MMA_F16BF16_SSISI_SI_fLi64ELi64ELNS4_4UMMA5MajorE0ELSO_0ELNSN_7ScaleInE0ELSP_0EEEEEENS4_6LayoutINS5_IJSC_SC_SC_EEENS5_IJNSA_ILi0EEESU_SU_EEEEENS5_IJNS4_10UnderscoreESX_SX_EEEEENS4_23SM90_TMA_LOAD_MULTICASTENS4_14ComposedLayoutINS4_7SwizzleILi3ELi4ELi3EEENS4_18smem_ptr_flag_bitsILi16EEENSS_INS5_IJNSA_ILi8EEESF_EEENS5_IJSF_SC_EEEEEEEvNS4_8identityES10_S1A_vS1B_EENS_8epilogue10collective18CollectiveEpilogueINS1D_23Sm100TmaWarpSpecializedILi3ELi2ELi16ELb1ELb0EEEJSH_NS5_IJNSS_ISF_SC_EENSS_INSA_ILi32EEESC_EEEEESI_SJ_SI_SJ_NS1D_6fusion15FusionCallbacksIS1H_NS1M_17LinearCombinationISI_fSI_fLNS_15FloatRoundStyleE2EEESH_S1L_JEEENS4_5SM1004TMEM4LOAD26SM100_TMEM_LOAD_16dp256b4xENS4_13SM90_TMA_LOADENS11_INS12_ILi2ELi4ELi3EEES15_NSS_INS5_IJS16_S1J_EEENS5_IJS1J_SC_EEEEEEENS4_17SM75_U32x4_LDSM_NENS4_14SM90_TMA_STOREES21_NS4_17SM90_U32x4_STSM_NENS4_39AutoVectorizingCopyWithAssumedAlignmentILi128EEEEEEvvEEEEvNT_6ParamsE --------------------------
	.section	.nv.shared._ZN7cutlass13device_kernelINS_4gemm6kernel13GemmUniversalIN4cute5tupleIJiiiiEEENS1_10collective13CollectiveMmaINS1_35MainloopSm100TmaUmmaWarpSpecializedILi5ELi2ELi4ENS5_IJNS4_1CILi2EEESB_NSA_ILi1EEEEEEEENS5_IJNSA_ILi64EEESF_NSA_ILi128EEEEEENS_6half_tENS5_IJlSC_lEEESI_SJ_NS4_8TiledMMAINS4_8MMA_AtomIJNS4_20SM100_MMA_F16BF16_SSISI_SI_fLi64ELi64ELNS4_4UMMA5MajorE0ELSO_0ELNSN_7ScaleInE0ELSP_0EEEEEENS4_6LayoutINS5_IJSC_SC_SC_EEENS5_IJNSA_ILi0EEESU_SU_EEEEENS5_IJNS4_10UnderscoreESX_SX_EEEEENS4_23SM90_TMA_LOAD_MULTICASTENS4_14ComposedLayoutINS4_7SwizzleILi3ELi4ELi3EEENS4_18smem_ptr_flag_bitsILi16EEENSS_INS5_IJNSA_ILi8EEESF_EEENS5_IJSF_SC_EEEEEEEvNS4_8identityES10_S1A_vS1B_EENS_8epilogue10collective18CollectiveEpilogueINS1D_23Sm100TmaWarpSpecializedILi3ELi2ELi16ELb1ELb0EEEJSH_NS5_IJNSS_ISF_SC_EENSS_INSA_ILi32EEESC_EEEEESI_SJ_SI_SJ_NS1D_6fusion15FusionCallbacksIS1H_NS1M_17LinearCombinationISI_fSI_fLNS_15FloatRoundStyleE2EEESH_S1L_JEEENS4_5SM1004TMEM4LOAD26SM100_TMEM_LOAD_16dp256b4xENS4_13SM90_TMA_LOADENS11_INS12_ILi2ELi4ELi3EEES15_NSS_INS5_IJS16_S1J_EEENS5_IJS1J_SC_EEEEEEENS4_17SM75_U32x4_LDSM_NENS4_14SM90_TMA_STOREES21_NS4_17SM90_U32x4_STSM_NENS4_39AutoVectorizingCopyWithAssumedAlignmentILi128EEEEEEvvEEEEvNT_6ParamsE,"aw",@nobits
	.sectionflags	@""
	.align	16
	.zero		1024


//--------------------- .nv.shared.reserved.0     --------------------------
	.section	.nv.shared.reserved.0,"aw",@nobits
	.weak		__nv_reservedSMEM_offset_0_alias
	.size		__nv_reservedSMEM_offset_0_alias, 0, 64
	.other		__nv_reservedSMEM_offset_0_alias,@"STO_CUDA_RESERVED_SHARED STV_DEFAULT"
__nv_reservedSMEM_offset_0_alias:
	.zero		0
.nv.shared.reserved.0:
	.zero		64
	.weak		__nv_reservedSMEM_tcgen05_partition
	.type		__nv_reservedSMEM_tcgen05_partition,@object
	.size		__nv_reservedSMEM_tcgen05_partition,(.L_0 - __nv_reservedSMEM_tcgen05_partition)
__nv_reservedSMEM_tcgen05_partition:
	.zero		32
.L_0:


//--------------------- .nv.global                --------------------------
	.section	.nv.global,"aw",@nobits
.nv.global:
	.type		_ZN39_INTERNAL_11e1dbe1_4_k_cu_589958dc_75314cute1_E,@object
	.size		_ZN39_INTERNAL_11e1dbe1_4_k_cu_589958dc_75314cute1_E,(_ZN39_INTERNAL_11e1dbe1_4_k_cu_589958dc_75314cuda3std3__45__cpo6cbeginE - _ZN39_INTERNAL_11e1dbe1_4_k_cu_589958dc_75314cute1_E)
_ZN39_INTERNAL_11e1dbe1_4_k_cu_589958dc_75314cute1_E:
	.zero		1
	.type		_ZN39_INTERNAL_11e1dbe1_4_k_cu_589958dc_75314cuda3std3__45__cpo6cbeginE,@object
	.size		_ZN39_INTERNAL_11e1dbe1_4_k_cu_589958dc_75314cuda3std3__45__cpo6cbeginE,(_ZN39_INTERNAL_11e1dbe1_4_k_cu_589958dc_75314cuda3std3__48in_placeE - _ZN39_INTERNAL_11e1dbe1_4_k_cu_589958dc_75314cuda3std3__45__cpo6cbeginE)
_ZN39_INTERNAL_11e1dbe1_4_k_cu_589958dc_75314cuda3std3__45__cpo6cbeginE:
	.zero		1
	.type		_ZN39_INTERNAL_11e1dbe1_4_k_cu_589958dc_75314cuda3std3__48in_placeE,@object
	.size		_ZN39_INTERNAL_11e1dbe1_4_k_cu_589958dc_75314cuda3std3__48in_placeE,(_ZN39_INTERNAL_11e1dbe1_4_k_cu_589958dc_75314cuda3std6ranges3__45__cpo9iter_moveE - _ZN39_INTERNAL_11e1dbe1_4_k_cu_589958dc_75314cuda3std3__48in_placeE)
_ZN39_INTERNAL_11e1dbe1_4_k_cu_589958dc_75314cuda3std3__48in_placeE:
	.zero		1
	.type		_ZN39_INTERNAL_11e1dbe1_4_k_cu_589958dc_75314cuda3std6ranges3__45__cpo9iter_moveE,@object
	.size		_ZN39_INTERNAL_11e1dbe1_4_k_cu_589958dc_75314cuda3std6ranges3__45__cpo9iter_moveE,(_ZN39_INTERNAL_11e1dbe1_4_k_cu_589958dc_75314cuda3std3__45__cpo5beginE - _ZN39_INTERNAL_11e1dbe1_4_k_cu_589958dc_75314cuda3std6ranges3__45__cpo9iter_moveE)
_ZN39_INTERNAL_11e1dbe1_4_k_cu_589958dc_75314cuda3std6ranges3__45__cpo9iter_moveE:
	.zero		1
	.type		_ZN39_INTERNAL_11e1dbe1_4_k_cu_589958dc_75314cuda3std3__45__cpo5beginE,@object
	.size		_ZN39_INTERNAL_11e1dbe1_4_k_cu_589958dc_75314cuda3std3__45__cpo5beginE,(_ZN39_INTERNAL_11e1dbe1_4_k_cu_589958dc_75314cuda3std3__441_GLOBAL__N__11e1dbe1_4_k_cu_589958dc_75316ignoreE - _ZN39_INTERNAL_11e1dbe1_4_k_cu_589958dc_75314cuda3std3__45__cpo5beginE)
_ZN39_INTERNAL_11e1dbe1_4_k_cu_589958dc_75314cuda3std3__45__cpo5beginE:
	.zero		1
	.type		_ZN39_INTERNAL_11e1dbe1_4_k_cu_589958dc_75314cuda3std3__441_GLOBAL__N__11e1dbe1_4_k_cu_589958dc_75316ignoreE,@object
	.size		_ZN39_INTERNAL_11e1dbe1_4_k_cu_589958dc_75314cuda3std3__441_GLOBAL__N__11e1dbe1_4_k_cu_589958dc_75316ignoreE,(_ZN39_INTERNAL_11e1dbe1_4_k_cu_589958dc_75314cute7productE - _ZN39_INTERNAL_11e1dbe1_4_k_cu_589958dc_75314cuda3std3__441_GLOBAL__N__11e1dbe1_4_k_cu_589958dc_75316ignoreE)
_ZN39_INTERNAL_11e1dbe1_4_k_cu_589958dc_75314cuda3std3__441_GLOBAL__N__11e1dbe1_4_k_cu_589958dc_75316ignoreE:
	.zero		1
	.type		_ZN39_INTERNAL_11e1dbe1_4_k_cu_589958dc_75314cute7productE,@object
	.size		_ZN39_INTERNAL_11e1dbe1_4_k_cu_589958dc_75314cute7productE,(_ZN39_INTERNAL_11e1dbe1_4_k_cu_589958dc_75314cuda3std3__45__cpo3endE - _ZN39_INTERNAL_11e1dbe1_4_k_cu_589958dc_75314cute7productE)
_ZN39_INTERNAL_11e1dbe1_4_k_cu_589958dc_75314cute7productE:
	.zero		1
	.type		_ZN39_INTERNAL_11e1dbe1_4_k_cu_589958dc_75314cuda3std3__45__cpo3endE,@object
	.size		_ZN39_INTERNAL_11e1dbe1_4_k_cu_589958dc_75314cuda3std3__45__cpo3endE,(_ZN39_INTERNAL_11e1dbe1_4_k_cu_589958dc_75314cuda3std3__419piecewise_constructE - _ZN39_INTERNAL_11e1dbe1_4_k_cu_589958dc_75314cuda3std3__45__cpo3endE)
_ZN39_INTERNAL_11e1dbe1_4_k_cu_589958dc_75314cuda3std3__45__cpo3endE:
	.zero		1
	.type		_ZN39_INTERNAL_11e1dbe1_4_k_cu_589958dc_75314cuda3std3__419piecewise_constructE,@object
	.size		_ZN39_INTERNAL_11e1dbe1_4_k_cu_589958dc_75314cuda3std3__419piecewise_constructE,(_ZN39_INTERNAL_11e1dbe1_4_k_cu_589958dc_75314cuda3std3__45__cpo4cendE - _ZN39_INTERNAL_11e1dbe1_4_k_cu_589958dc_75314cuda3std3__419piecewise_constructE)
_ZN39_INTERNAL_11e1dbe1_4_k_cu_589958dc_75314cuda3std3__419piecewise_constructE:
	.zero		1
	.type		_ZN39_INTERNAL_11e1dbe1_4_k_cu_589958dc_75314cuda3std3__45__cpo4cendE,@object
	.size		_ZN39_INTERNAL_11e1dbe1_4_k_cu_589958dc_75314cuda3std3__45__cpo4cendE,(_ZN39_INTERNAL_11e1dbe1_4_k_cu_589958dc_75314cuda3std6ranges3__45__cpo4swapE - _ZN39_INTERNAL_11e1dbe1_4_k_cu_589958dc_75314cuda3std3__45__cpo4cendE)
_ZN39_INTERNAL_11e1dbe1_4_k_cu_589958dc_75314cuda3std3__45__cpo4cendE:
	.zero		1
	.type		_ZN39_INTERNAL_11e1dbe1_4_k_cu_589958dc_75314cuda3std6ranges3__45__cpo4swapE,@object
	.size		_ZN39_INTERNAL_11e1dbe1_4_k_cu_589958dc_75314cuda3std6ranges3__45__cpo4swapE,(.L_10 - _ZN39_INTERNAL_11e1dbe1_4_k_cu_589958dc_75314cuda3std6ranges3__45__cpo4swapE)
_ZN39_INTERNAL_11e1dbe1_4_k_cu_589958dc_75314cuda3std6ranges3__45__cpo4swapE:
	.zero		1
.L_10:


//--------------------- .nv.constant0._ZN7cutlass13device_kernelINS_4gemm6kernel13GemmUniversalIN4cute5tupleIJiiiiEEENS1_10collective13CollectiveMmaINS1_35MainloopSm100TmaUmmaWarpSpecializedILi5ELi2ELi4ENS5_IJNS4_1CILi2EEESB_NSA_ILi1EEEEEEEENS5_IJNSA_ILi64EEESF_NSA_ILi128EEEEEENS_6half_tENS5_IJlSC_lEEESI_SJ_NS4_8TiledMMAINS4_8MMA_AtomIJNS4_20SM100_MMA_F16BF16_SSISI_SI_fLi64ELi64ELNS4_4UMMA5MajorE0ELSO_0ELNSN_7ScaleInE0ELSP_0EEEEEENS4_6LayoutINS5_IJSC_SC_SC_EEENS5_IJNSA_ILi0EEESU_SU_EEEEENS5_IJNS4_10UnderscoreESX_SX_EEEEENS4_23SM90_TMA_LOAD_MULTICASTENS4_14ComposedLayoutINS4_7SwizzleILi3ELi4ELi3EEENS4_18smem_ptr_flag_bitsILi16EEENSS_INS5_IJNSA_ILi8EEESF_EEENS5_IJSF_SC_EEEEEEEvNS4_8identityES10_S1A_vS1B_EENS_8epilogue10collective18CollectiveEpilogueINS1D_23Sm100TmaWarpSpecializedILi3ELi2ELi16ELb1ELb0EEEJSH_NS5_IJNSS_ISF_SC_EENSS_INSA_ILi32EEESC_EEEEESI_SJ_SI_SJ_NS1D_6fusion15FusionCallbacksIS1H_NS1M_17LinearCombinationISI_fSI_fLNS_15FloatRoundStyleE2EEESH_S1L_JEEENS4_5SM1004TMEM4LOAD26SM100_TMEM_LOAD_16dp256b4xENS4_13SM90_TMA_LOADENS11_INS12_ILi2ELi4ELi3EEES15_NSS_INS5_IJS16_S1J_EEENS5_IJS1J_SC_EEEEEEENS4_17SM75_U32x4_LDSM_NENS4_14SM90_TMA_STOREES21_NS4_17SM90_U32x4_STSM_NENS4_39AutoVectorizingCopyWithAssumedAlignmentILi128EEEEEEvvEEEEvNT_6ParamsE --------------------------
	.section	.nv.constant0._ZN7cutlass13device_kernelINS_4gemm6kernel13GemmUniversalIN4cute5tupleIJiiiiEEENS1_10collective13CollectiveMmaINS1_35MainloopSm100TmaUmmaWarpSpecializedILi5ELi2ELi4ENS5_IJNS4_1CILi2EEESB_NSA_ILi1EEEEEEEENS5_IJNSA_ILi64EEESF_NSA_ILi128EEEEEENS_6half_tENS5_IJlSC_lEEESI_SJ_NS4_8TiledMMAINS4_8MMA_AtomIJNS4_20SM100_MMA_F16BF16_SSISI_SI_fLi64ELi64ELNS4_4UMMA5MajorE0ELSO_0ELNSN_7ScaleInE0ELSP_0EEEEEENS4_6LayoutINS5_IJSC_SC_SC_EEENS5_IJNSA_ILi0EEESU_SU_EEEEENS5_IJNS4_10UnderscoreESX_SX_EEEEENS4_23SM90_TMA_LOAD_MULTICASTENS4_14ComposedLayoutINS4_7SwizzleILi3ELi4ELi3EEENS4_18smem_ptr_flag_bitsILi16EEENSS_INS5_IJNSA_ILi8EEESF_EEENS5_IJSF_SC_EEEEEEEvNS4_8identityES10_S1A_vS1B_EENS_8epilogue10collective18CollectiveEpilogueINS1D_23Sm100TmaWarpSpecializedILi3ELi2ELi16ELb1ELb0EEEJSH_NS5_IJNSS_ISF_SC_EENSS_INSA_ILi32EEESC_EEEEESI_SJ_SI_SJ_NS1D_6fusion15FusionCallbacksIS1H_NS1M_17LinearCombinationISI_fSI_fLNS_15FloatRoundStyleE2EEESH_S1L_JEEENS4_5SM1004TMEM4LOAD26SM100_TMEM_LOAD_16dp256b4xENS4_13SM90_TMA_LOADENS11_INS12_ILi2ELi4ELi3EEES15_NSS_INS5_IJS16_S1J_EEENS5_IJS1J_SC_EEEEEEENS4_17SM75_U32x4_LDSM_NENS4_14SM90_TMA_STOREES21_NS4_17SM90_U32x4_STSM_NENS4_39AutoVectorizingCopyWithAssumedAlignmentILi128EEEEEEvvEEEEvNT_6ParamsE,"a",@progbits
	.sectionflags	@""
	.align	4
.nv.constant0._ZN7cutlass13device_kernelINS_4gemm6kernel13GemmUniversalIN4cute5tupleIJiiiiEEENS1_10collective13CollectiveMmaINS1_35MainloopSm100TmaUmmaWarpSpecializedILi5ELi2ELi4ENS5_IJNS4_1CILi2EEESB_NSA_ILi1EEEEEEEENS5_IJNSA_ILi64EEESF_NSA_ILi128EEEEEENS_6half_tENS5_IJlSC_lEEESI_SJ_NS4_8TiledMMAINS4_8MMA_AtomIJNS4_20SM100_MMA_F16BF16_SSISI_SI_fLi64ELi64ELNS4_4UMMA5MajorE0ELSO_0ELNSN_7ScaleInE0ELSP_0EEEEEENS4_6LayoutINS5_IJSC_SC_SC_EEENS5_IJNSA_ILi0EEESU_SU_EEEEENS5_IJNS4_10UnderscoreESX_SX_EEEEENS4_23SM90_TMA_LOAD_MULTICASTENS4_14ComposedLayoutINS4_7SwizzleILi3ELi4ELi3EEENS4_18smem_ptr_flag_bitsILi16EEENSS_INS5_IJNSA_ILi8EEESF_EEENS5_IJSF_SC_EEEEEEEvNS4_8identityES10_S1A_vS1B_EENS_8epilogue10collective18CollectiveEpilogueINS1D_23Sm100TmaWarpSpecializedILi3ELi2ELi16ELb1ELb0EEEJSH_NS5_IJNSS_ISF_SC_EENSS_INSA_ILi32EEESC_EEEEESI_SJ_SI_SJ_NS1D_6fusion15FusionCallbacksIS1H_NS1M_17LinearCombinationISI_fSI_fLNS_15FloatRoundStyleE2EEESH_S1L_JEEENS4_5SM1004TMEM4LOAD26SM100_TMEM_LOAD_16dp256b4xENS4_13SM90_TMA_LOADENS11_INS12_ILi2ELi4ELi3EEES15_NSS_INS5_IJS16_S1J_EEENS5_IJS1J_SC_EEEEEEENS4_17SM75_U32x4_LDSM_NENS4_14SM90_TMA_STOREES21_NS4_17SM90_U32x4_STSM_NENS4_39AutoVectorizingCopyWithAssumedAlignmentILi128EEEEEEvvEEEEvNT_6ParamsE:
	.zero		2944


//--------------------- SYMBOLS --------------------------

	.type		.nv.reservedSmem.offset0,@object
	.size		.nv.reservedSmem.offset0,0x4
	.type		.nv.reservedSmem.cap,@object
	.size		.nv.reservedSmem.cap,0x4
	.type		__assertfail,@function
